//
// Generated by NVIDIA NVVM Compiler
//
// Compiler Build ID: CL-36424714
// Cuda compilation tools, release 13.0, V13.0.88
// Based on NVVM 20.0.0
//

.version 9.0
.target sm_100
.address_size 64

	// .globl	_Z10gemm_acim_PKiS0_Piiiiiib
.extern .func  (.param .b32 func_retval0) vprintf
(
	.param .b64 vprintf_param_0,
	.param .b64 vprintf_param_1
)
;
.extern .func  (.param .b64 func_retval0) malloc
(
	.param .b64 malloc_param_0
)
;
.func  (.param .b64 func_retval0) __internal_accurate_pow
(
	.param .b64 __internal_accurate_pow_param_0
)
;
// _ZZ9transposeiiPKiPiE6buffer has been demoted
.global .align 1 .b8 $str[16] = {113, 117, 97, 110, 116, 32, 112, 115, 117, 109, 58, 32, 37, 100, 10};
.global .align 1 .b8 $str$1[16] = {111, 117, 116, 95, 100, 97, 116, 97, 32, 48, 58, 32, 37, 100, 10};
.global .align 1 .b8 $str$2[16] = {111, 117, 116, 95, 100, 97, 116, 97, 32, 49, 58, 32, 37, 100, 10};
.global .align 1 .b8 $str$3[16] = {111, 117, 116, 95, 100, 97, 116, 97, 32, 50, 58, 32, 37, 100, 10};

.visible .entry _Z10gemm_acim_PKiS0_Piiiiiib(
	.param .u64 .ptr .align 1 _Z10gemm_acim_PKiS0_Piiiiiib_param_0,
	.param .u64 .ptr .align 1 _Z10gemm_acim_PKiS0_Piiiiiib_param_1,
	.param .u64 .ptr .align 1 _Z10gemm_acim_PKiS0_Piiiiiib_param_2,
	.param .u32 _Z10gemm_acim_PKiS0_Piiiiiib_param_3,
	.param .u32 _Z10gemm_acim_PKiS0_Piiiiiib_param_4,
	.param .u32 _Z10gemm_acim_PKiS0_Piiiiiib_param_5,
	.param .u32 _Z10gemm_acim_PKiS0_Piiiiiib_param_6,
	.param .u32 _Z10gemm_acim_PKiS0_Piiiiiib_param_7,
	.param .u8 _Z10gemm_acim_PKiS0_Piiiiiib_param_8
)
{
	.local .align 8 .b8 	__local_depot0[8];
	.reg .b64 	%SP;
	.reg .b64 	%SPL;
	.reg .pred 	%p<61>;
	.reg .b16 	%rs<2>;
	.reg .b32 	%r<517>;
	.reg .b32 	%f<32>;
	.reg .b64 	%rd<162>;
	.reg .b64 	%fd<20>;

	mov.u64 	%SPL, __local_depot0;
	cvta.local.u64 	%SP, %SPL;
	ld.param.u64 	%rd11, [_Z10gemm_acim_PKiS0_Piiiiiib_param_0];
	ld.param.u64 	%rd12, [_Z10gemm_acim_PKiS0_Piiiiiib_param_1];
	ld.param.u64 	%rd10, [_Z10gemm_acim_PKiS0_Piiiiiib_param_2];
	ld.param.u32 	%r120, [_Z10gemm_acim_PKiS0_Piiiiiib_param_3];
	ld.param.u32 	%r116, [_Z10gemm_acim_PKiS0_Piiiiiib_param_4];
	ld.param.u32 	%r117, [_Z10gemm_acim_PKiS0_Piiiiiib_param_5];
	ld.param.u32 	%r119, [_Z10gemm_acim_PKiS0_Piiiiiib_param_7];
	ld.param.s8 	%rs1, [_Z10gemm_acim_PKiS0_Piiiiiib_param_8];
	cvta.to.global.u64 	%rd1, %rd12;
	cvta.to.global.u64 	%rd2, %rd11;
	mov.u32 	%r121, %ctaid.y;
	mov.u32 	%r122, %ntid.y;
	mov.u32 	%r123, %tid.y;
	mad.lo.s32 	%r1, %r121, %r122, %r123;
	mov.u32 	%r124, %ctaid.x;
	mov.u32 	%r125, %ntid.x;
	mov.u32 	%r126, %tid.x;
	mad.lo.s32 	%r2, %r124, %r125, %r126;
	setp.ge.s32 	%p1, %r1, %r120;
	setp.ge.s32 	%p2, %r2, %r116;
	or.pred  	%p3, %p1, %p2;
	setp.lt.s32 	%p4, %r117, 1;
	or.pred  	%p5, %p3, %p4;
	@%p5 bra 	$L__BB0_68;
	ld.param.u32 	%r461, [_Z10gemm_acim_PKiS0_Piiiiiib_param_6];
	cvta.to.global.u64 	%rd13, %rd10;
	mul.lo.s32 	%r3, %r117, %r1;
	mul.lo.s32 	%r4, %r117, %r2;
	setp.lt.s32 	%p6, %r461, 1;
	mov.f64 	%fd6, 0d4000000000000000;
	{
	.reg .b32 %temp; 
	mov.b64 	{%temp, %r5}, %fd6;
	}
	add.s32 	%r6, %r461, -1;
	add.s32 	%r7, %r119, -1;
	mad.lo.s32 	%r127, %r116, %r1, %r2;
	mul.wide.s32 	%rd14, %r127, 4;
	add.s64 	%rd3, %rd13, %rd14;
	@%p6 bra 	$L__BB0_62;
	setp.lt.s32 	%p11, %r119, 1;
	@%p11 bra 	$L__BB0_56;
	setp.ne.s16 	%p16, %rs1, 0;
	@%p16 bra 	$L__BB0_22;
	add.s64 	%rd4, %rd2, 16;
	mov.b32 	%r466, 0;
	mov.u32 	%r465, %r117;
$L__BB0_5:
	sub.s32 	%r332, %r117, %r466;
	min.s32 	%r333, %r332, 256;
	add.s32 	%r11, %r466, %r3;
	shl.b32 	%r334, %r333, 2;
	mul.wide.s32 	%rd123, %r334, 4;
	{ // callseq 31, 0
	.param .b64 param0;
	st.param.b64 	[param0], %rd123;
	.param .b64 retval0;
	call.uni (retval0), 
	malloc, 
	(
	param0
	);
	ld.param.b64 	%rd124, [retval0];
	} // callseq 31
	{ // callseq 32, 0
	.param .b64 param0;
	st.param.b64 	[param0], %rd123;
	.param .b64 retval0;
	call.uni (retval0), 
	malloc, 
	(
	param0
	);
	ld.param.b64 	%rd126, [retval0];
	} // callseq 32
	setp.lt.s32 	%p48, %r332, 1;
	mov.b32 	%r471, 0;
	@%p48 bra 	$L__BB0_21;
	min.s32 	%r336, %r465, 256;
	max.s32 	%r337, %r336, 1;
	and.b32  	%r12, %r337, 7;
	and.b32  	%r13, %r337, 3;
	and.b32  	%r14, %r337, 504;
	and.b32  	%r15, %r337, 1;
	neg.s32 	%r16, %r14;
	mov.b32 	%r468, 0;
	cvt.u64.u32 	%rd150, %r11;
	mov.u32 	%r471, %r468;
$L__BB0_7:
	mov.b32 	%r470, 0;
$L__BB0_8:
	setp.lt.s32 	%p49, %r465, 8;
	mov.b32 	%r479, 0;
	mov.u32 	%r484, %r479;
	@%p49 bra 	$L__BB0_11;
	add.s32 	%r342, %r466, %r4;
	mul.wide.s32 	%rd128, %r342, 4;
	add.s64 	%rd129, %rd1, %rd128;
	add.s64 	%rd161, %rd129, 16;
	mov.b32 	%r484, 0;
	mov.u32 	%r472, %r11;
	mov.u32 	%r473, %r16;
$L__BB0_10:
	.pragma "nounroll";
	mul.wide.u32 	%rd130, %r472, 4;
	add.s64 	%rd131, %rd4, %rd130;
	ld.global.u32 	%r343, [%rd131+-16];
	shr.u32 	%r344, %r343, %r468;
	ld.global.u32 	%r345, [%rd161+-16];
	shr.u32 	%r346, %r345, %r470;
	and.b32  	%r347, %r344, %r346;
	and.b32  	%r348, %r347, 1;
	add.s32 	%r349, %r348, %r484;
	ld.global.u32 	%r350, [%rd131+-12];
	shr.u32 	%r351, %r350, %r468;
	ld.global.u32 	%r352, [%rd161+-12];
	shr.u32 	%r353, %r352, %r470;
	and.b32  	%r354, %r351, %r353;
	and.b32  	%r355, %r354, 1;
	add.s32 	%r356, %r355, %r349;
	ld.global.u32 	%r357, [%rd131+-8];
	shr.u32 	%r358, %r357, %r468;
	ld.global.u32 	%r359, [%rd161+-8];
	shr.u32 	%r360, %r359, %r470;
	and.b32  	%r361, %r358, %r360;
	and.b32  	%r362, %r361, 1;
	add.s32 	%r363, %r362, %r356;
	ld.global.u32 	%r364, [%rd131+-4];
	shr.u32 	%r365, %r364, %r468;
	ld.global.u32 	%r366, [%rd161+-4];
	shr.u32 	%r367, %r366, %r470;
	and.b32  	%r368, %r365, %r367;
	and.b32  	%r369, %r368, 1;
	add.s32 	%r370, %r369, %r363;
	ld.global.u32 	%r371, [%rd131];
	shr.u32 	%r372, %r371, %r468;
	ld.global.u32 	%r373, [%rd161];
	shr.u32 	%r374, %r373, %r470;
	and.b32  	%r375, %r372, %r374;
	and.b32  	%r376, %r375, 1;
	add.s32 	%r377, %r376, %r370;
	ld.global.u32 	%r378, [%rd131+4];
	shr.u32 	%r379, %r378, %r468;
	ld.global.u32 	%r380, [%rd161+4];
	shr.u32 	%r381, %r380, %r470;
	and.b32  	%r382, %r379, %r381;
	and.b32  	%r383, %r382, 1;
	add.s32 	%r384, %r383, %r377;
	ld.global.u32 	%r385, [%rd131+8];
	shr.u32 	%r386, %r385, %r468;
	ld.global.u32 	%r387, [%rd161+8];
	shr.u32 	%r388, %r387, %r470;
	and.b32  	%r389, %r386, %r388;
	and.b32  	%r390, %r389, 1;
	add.s32 	%r391, %r390, %r384;
	ld.global.u32 	%r392, [%rd131+12];
	shr.u32 	%r393, %r392, %r468;
	ld.global.u32 	%r394, [%rd161+12];
	shr.u32 	%r395, %r394, %r470;
	and.b32  	%r396, %r393, %r395;
	and.b32  	%r397, %r396, 1;
	add.s32 	%r484, %r397, %r391;
	add.s32 	%r473, %r473, 8;
	add.s64 	%rd161, %rd161, 32;
	add.s32 	%r472, %r472, 8;
	setp.ne.s32 	%p50, %r473, 0;
	mov.u32 	%r479, %r14;
	@%p50 bra 	$L__BB0_10;
$L__BB0_11:
	setp.eq.s32 	%p51, %r12, 0;
	@%p51 bra 	$L__BB0_19;
	add.s32 	%r399, %r12, -1;
	setp.lt.u32 	%p52, %r399, 3;
	@%p52 bra 	$L__BB0_14;
	cvt.u64.u32 	%rd132, %r479;
	add.s32 	%r400, %r479, %r11;
	mul.wide.u32 	%rd133, %r400, 4;
	add.s64 	%rd134, %rd2, %rd133;
	ld.global.u32 	%r401, [%rd134];
	shr.u32 	%r402, %r401, %r468;
	add.s32 	%r403, %r466, %r4;
	cvt.s64.s32 	%rd135, %r403;
	add.s64 	%rd136, %rd132, %rd135;
	shl.b64 	%rd137, %rd136, 2;
	add.s64 	%rd138, %rd1, %rd137;
	ld.global.u32 	%r404, [%rd138];
	shr.u32 	%r405, %r404, %r470;
	and.b32  	%r406, %r402, %r405;
	and.b32  	%r407, %r406, 1;
	add.s32 	%r408, %r407, %r484;
	cvt.u64.u32 	%rd139, %r11;
	add.s64 	%rd140, %rd132, %rd139;
	shl.b64 	%rd141, %rd140, 2;
	add.s64 	%rd142, %rd2, %rd141;
	ld.global.u32 	%r409, [%rd142+4];
	shr.u32 	%r410, %r409, %r468;
	ld.global.u32 	%r411, [%rd138+4];
	shr.u32 	%r412, %r411, %r470;
	and.b32  	%r413, %r410, %r412;
	and.b32  	%r414, %r413, 1;
	add.s32 	%r415, %r414, %r408;
	ld.global.u32 	%r416, [%rd142+8];
	shr.u32 	%r417, %r416, %r468;
	ld.global.u32 	%r418, [%rd138+8];
	shr.u32 	%r419, %r418, %r470;
	and.b32  	%r420, %r417, %r419;
	and.b32  	%r421, %r420, 1;
	add.s32 	%r422, %r421, %r415;
	ld.global.u32 	%r423, [%rd142+12];
	shr.u32 	%r424, %r423, %r468;
	ld.global.u32 	%r425, [%rd138+12];
	shr.u32 	%r426, %r425, %r470;
	and.b32  	%r427, %r424, %r426;
	and.b32  	%r428, %r427, 1;
	add.s32 	%r484, %r428, %r422;
	add.s32 	%r479, %r479, 4;
$L__BB0_14:
	setp.eq.s32 	%p53, %r13, 0;
	@%p53 bra 	$L__BB0_19;
	setp.eq.s32 	%p54, %r13, 1;
	@%p54 bra 	$L__BB0_17;
	cvt.u64.u32 	%rd143, %r479;
	add.s32 	%r430, %r479, %r11;
	mul.wide.u32 	%rd144, %r430, 4;
	add.s64 	%rd145, %rd2, %rd144;
	ld.global.u32 	%r431, [%rd145];
	shr.u32 	%r432, %r431, %r468;
	add.s32 	%r433, %r466, %r4;
	cvt.s64.s32 	%rd146, %r433;
	add.s64 	%rd147, %rd143, %rd146;
	shl.b64 	%rd148, %rd147, 2;
	add.s64 	%rd149, %rd1, %rd148;
	ld.global.u32 	%r434, [%rd149];
	shr.u32 	%r435, %r434, %r470;
	and.b32  	%r436, %r432, %r435;
	and.b32  	%r437, %r436, 1;
	add.s32 	%r438, %r437, %r484;
	add.s64 	%rd151, %rd143, %rd150;
	shl.b64 	%rd152, %rd151, 2;
	add.s64 	%rd153, %rd2, %rd152;
	ld.global.u32 	%r439, [%rd153+4];
	shr.u32 	%r440, %r439, %r468;
	ld.global.u32 	%r441, [%rd149+4];
	shr.u32 	%r442, %r441, %r470;
	and.b32  	%r443, %r440, %r442;
	and.b32  	%r444, %r443, 1;
	add.s32 	%r484, %r444, %r438;
	add.s32 	%r479, %r479, 2;
$L__BB0_17:
	setp.eq.s32 	%p55, %r15, 0;
	@%p55 bra 	$L__BB0_19;
	cvt.u64.u32 	%rd154, %r479;
	add.s32 	%r445, %r479, %r11;
	mul.wide.u32 	%rd155, %r445, 4;
	add.s64 	%rd156, %rd2, %rd155;
	ld.global.u32 	%r446, [%rd156];
	shr.u32 	%r447, %r446, %r468;
	add.s32 	%r448, %r466, %r4;
	cvt.s64.s32 	%rd157, %r448;
	add.s64 	%rd158, %rd154, %rd157;
	shl.b64 	%rd159, %rd158, 2;
	add.s64 	%rd160, %rd1, %rd159;
	ld.global.u32 	%r449, [%rd160];
	shr.u32 	%r450, %r449, %r470;
	and.b32  	%r451, %r447, %r450;
	and.b32  	%r452, %r451, 1;
	add.s32 	%r484, %r452, %r484;
$L__BB0_19:
	setp.eq.s32 	%p56, %r468, %r6;
	neg.s32 	%r453, %r484;
	selp.b32 	%r454, %r453, %r484, %p56;
	setp.eq.s32 	%p57, %r470, %r7;
	neg.s32 	%r455, %r454;
	selp.b32 	%r456, %r455, %r454, %p57;
	add.s32 	%r457, %r470, %r468;
	shl.b32 	%r458, %r456, %r457;
	add.s32 	%r471, %r458, %r471;
	add.s32 	%r470, %r470, 1;
	setp.ne.s32 	%p58, %r470, %r119;
	@%p58 bra 	$L__BB0_8;
	ld.param.u32 	%r464, [_Z10gemm_acim_PKiS0_Piiiiiib_param_6];
	add.s32 	%r468, %r468, 1;
	setp.eq.s32 	%p59, %r468, %r464;
	@%p59 bra 	$L__BB0_21;
	bra.uni 	$L__BB0_7;
$L__BB0_21:
	ld.global.u32 	%r459, [%rd3];
	add.s32 	%r460, %r459, %r471;
	st.global.u32 	[%rd3], %r460;
	add.s32 	%r466, %r466, 256;
	setp.lt.s32 	%p60, %r466, %r117;
	add.s32 	%r465, %r465, -256;
	@%p60 bra 	$L__BB0_5;
	bra.uni 	$L__BB0_68;
$L__BB0_22:
	and.b32  	%r8, %r119, 2147483644;
	mov.b32 	%r486, 0;
	add.u64 	%rd119, %SP, 0;
	mov.u64 	%rd121, $str;
	mov.u32 	%r485, %r117;
$L__BB0_23:
	sub.s32 	%r169, %r117, %r486;
	min.s32 	%r170, %r169, 256;
	add.s32 	%r50, %r486, %r3;
	add.s32 	%r171, %r486, %r4;
	cvt.s64.s32 	%rd8, %r171;
	shl.b32 	%r172, %r170, 2;
	mul.wide.s32 	%rd65, %r172, 4;
	{ // callseq 20, 0
	.param .b64 param0;
	st.param.b64 	[param0], %rd65;
	.param .b64 retval0;
	call.uni (retval0), 
	malloc, 
	(
	param0
	);
	ld.param.b64 	%rd66, [retval0];
	} // callseq 20
	{ // callseq 21, 0
	.param .b64 param0;
	st.param.b64 	[param0], %rd65;
	.param .b64 retval0;
	call.uni (retval0), 
	malloc, 
	(
	param0
	);
	ld.param.b64 	%rd68, [retval0];
	} // callseq 21
	setp.gt.s32 	%p17, %r169, 0;
	@%p17 bra 	$L__BB0_34;
	mov.b32 	%r487, 0;
$L__BB0_25:
	add.u64 	%rd9, %SPL, 0;
	setp.lt.u32 	%p18, %r119, 4;
	@%p18 bra 	$L__BB0_28;
	mov.b32 	%r488, 0;
$L__BB0_27:
	mov.b32 	%r175, 0;
	st.local.u32 	[%rd9], %r175;
	mov.u64 	%rd71, $str;
	cvta.global.u64 	%rd72, %rd71;
	add.u64 	%rd73, %SP, 0;
	{ // callseq 22, 0
	.param .b64 param0;
	st.param.b64 	[param0], %rd72;
	.param .b64 param1;
	st.param.b64 	[param1], %rd73;
	.param .b32 retval0;
	call.uni (retval0), 
	vprintf, 
	(
	param0, 
	param1
	);
	ld.param.b32 	%r176, [retval0];
	} // callseq 22
	st.local.u32 	[%rd9], %r175;
	{ // callseq 23, 0
	.param .b64 param0;
	st.param.b64 	[param0], %rd72;
	.param .b64 param1;
	st.param.b64 	[param1], %rd73;
	.param .b32 retval0;
	call.uni (retval0), 
	vprintf, 
	(
	param0, 
	param1
	);
	ld.param.b32 	%r178, [retval0];
	} // callseq 23
	st.local.u32 	[%rd9], %r175;
	{ // callseq 24, 0
	.param .b64 param0;
	st.param.b64 	[param0], %rd72;
	.param .b64 param1;
	st.param.b64 	[param1], %rd73;
	.param .b32 retval0;
	call.uni (retval0), 
	vprintf, 
	(
	param0, 
	param1
	);
	ld.param.b32 	%r180, [retval0];
	} // callseq 24
	st.local.u32 	[%rd9], %r175;
	{ // callseq 25, 0
	.param .b64 param0;
	st.param.b64 	[param0], %rd72;
	.param .b64 param1;
	st.param.b64 	[param1], %rd73;
	.param .b32 retval0;
	call.uni (retval0), 
	vprintf, 
	(
	param0, 
	param1
	);
	ld.param.b32 	%r182, [retval0];
	} // callseq 25
	add.s32 	%r488, %r488, 4;
	setp.ne.s32 	%p19, %r488, %r8;
	@%p19 bra 	$L__BB0_27;
$L__BB0_28:
	and.b32  	%r58, %r119, 3;
	setp.eq.s32 	%p20, %r58, 0;
	@%p20 bra 	$L__BB0_32;
	setp.eq.s32 	%p21, %r58, 1;
	mov.b32 	%r184, 0;
	st.local.u32 	[%rd9], %r184;
	mov.u64 	%rd74, $str;
	cvta.global.u64 	%rd75, %rd74;
	add.u64 	%rd76, %SP, 0;
	{ // callseq 26, 0
	.param .b64 param0;
	st.param.b64 	[param0], %rd75;
	.param .b64 param1;
	st.param.b64 	[param1], %rd76;
	.param .b32 retval0;
	call.uni (retval0), 
	vprintf, 
	(
	param0, 
	param1
	);
	ld.param.b32 	%r185, [retval0];
	} // callseq 26
	@%p21 bra 	$L__BB0_32;
	setp.eq.s32 	%p22, %r58, 2;
	mov.b32 	%r187, 0;
	st.local.u32 	[%rd9], %r187;
	cvta.global.u64 	%rd78, %rd74;
	{ // callseq 27, 0
	.param .b64 param0;
	st.param.b64 	[param0], %rd78;
	.param .b64 param1;
	st.param.b64 	[param1], %rd76;
	.param .b32 retval0;
	call.uni (retval0), 
	vprintf, 
	(
	param0, 
	param1
	);
	ld.param.b32 	%r188, [retval0];
	} // callseq 27
	@%p22 bra 	$L__BB0_32;
	mov.b32 	%r190, 0;
	st.local.u32 	[%rd9], %r190;
	cvta.global.u64 	%rd81, %rd74;
	add.u64 	%rd82, %SP, 0;
	{ // callseq 28, 0
	.param .b64 param0;
	st.param.b64 	[param0], %rd81;
	.param .b64 param1;
	st.param.b64 	[param1], %rd82;
	.param .b32 retval0;
	call.uni (retval0), 
	vprintf, 
	(
	param0, 
	param1
	);
	ld.param.b32 	%r191, [retval0];
	} // callseq 28
$L__BB0_32:
	ld.param.u32 	%r462, [_Z10gemm_acim_PKiS0_Piiiiiib_param_6];
	add.s32 	%r487, %r487, 1;
	setp.ne.s32 	%p23, %r487, %r462;
	mov.b32 	%r493, 0;
	@%p23 bra 	$L__BB0_25;
$L__BB0_33:
	ld.global.u32 	%r328, [%rd3];
	add.s32 	%r329, %r328, %r493;
	st.global.u32 	[%rd3], %r329;
	add.s32 	%r486, %r486, 256;
	setp.lt.s32 	%p47, %r486, %r117;
	add.s32 	%r485, %r485, -256;
	@%p47 bra 	$L__BB0_23;
	bra.uni 	$L__BB0_68;
$L__BB0_34:
	min.s32 	%r195, %r485, 256;
	max.s32 	%r196, %r195, 1;
	and.b32  	%r51, %r196, 7;
	and.b32  	%r52, %r196, 3;
	and.b32  	%r53, %r196, 504;
	and.b32  	%r54, %r196, 1;
	mov.b32 	%r490, 0;
	mov.u32 	%r493, %r490;
$L__BB0_35:
	mov.b32 	%r492, 0;
$L__BB0_36:
	setp.lt.s32 	%p24, %r485, 8;
	mov.b32 	%r501, 0;
	mov.u32 	%r506, %r501;
	@%p24 bra 	$L__BB0_39;
	mov.b32 	%r494, 0;
	mov.u32 	%r506, %r494;
$L__BB0_38:
	.pragma "nounroll";
	cvt.u64.u32 	%rd83, %r494;
	add.s32 	%r201, %r494, %r50;
	mul.wide.u32 	%rd84, %r201, 4;
	add.s64 	%rd85, %rd2, %rd84;
	ld.global.u32 	%r202, [%rd85];
	shr.u32 	%r203, %r202, %r490;
	add.s64 	%rd86, %rd83, %rd8;
	shl.b64 	%rd87, %rd86, 2;
	add.s64 	%rd88, %rd1, %rd87;
	ld.global.u32 	%r204, [%rd88];
	shr.u32 	%r205, %r204, %r492;
	and.b32  	%r206, %r203, %r205;
	and.b32  	%r207, %r206, 1;
	add.s32 	%r208, %r207, %r506;
	ld.global.u32 	%r209, [%rd85+4];
	shr.u32 	%r210, %r209, %r490;
	ld.global.u32 	%r211, [%rd88+4];
	shr.u32 	%r212, %r211, %r492;
	and.b32  	%r213, %r210, %r212;
	and.b32  	%r214, %r213, 1;
	add.s32 	%r215, %r214, %r208;
	ld.global.u32 	%r216, [%rd85+8];
	shr.u32 	%r217, %r216, %r490;
	ld.global.u32 	%r218, [%rd88+8];
	shr.u32 	%r219, %r218, %r492;
	and.b32  	%r220, %r217, %r219;
	and.b32  	%r221, %r220, 1;
	add.s32 	%r222, %r221, %r215;
	ld.global.u32 	%r223, [%rd85+12];
	shr.u32 	%r224, %r223, %r490;
	ld.global.u32 	%r225, [%rd88+12];
	shr.u32 	%r226, %r225, %r492;
	and.b32  	%r227, %r224, %r226;
	and.b32  	%r228, %r227, 1;
	add.s32 	%r229, %r228, %r222;
	ld.global.u32 	%r230, [%rd85+16];
	shr.u32 	%r231, %r230, %r490;
	ld.global.u32 	%r232, [%rd88+16];
	shr.u32 	%r233, %r232, %r492;
	and.b32  	%r234, %r231, %r233;
	and.b32  	%r235, %r234, 1;
	add.s32 	%r236, %r235, %r229;
	ld.global.u32 	%r237, [%rd85+20];
	shr.u32 	%r238, %r237, %r490;
	ld.global.u32 	%r239, [%rd88+20];
	shr.u32 	%r240, %r239, %r492;
	and.b32  	%r241, %r238, %r240;
	and.b32  	%r242, %r241, 1;
	add.s32 	%r243, %r242, %r236;
	ld.global.u32 	%r244, [%rd85+24];
	shr.u32 	%r245, %r244, %r490;
	ld.global.u32 	%r246, [%rd88+24];
	shr.u32 	%r247, %r246, %r492;
	and.b32  	%r248, %r245, %r247;
	and.b32  	%r249, %r248, 1;
	add.s32 	%r250, %r249, %r243;
	ld.global.u32 	%r251, [%rd85+28];
	shr.u32 	%r252, %r251, %r490;
	ld.global.u32 	%r253, [%rd88+28];
	shr.u32 	%r254, %r253, %r492;
	and.b32  	%r255, %r252, %r254;
	and.b32  	%r256, %r255, 1;
	add.s32 	%r506, %r256, %r250;
	add.s32 	%r494, %r494, 8;
	setp.eq.s32 	%p25, %r494, %r53;
	mov.u32 	%r501, %r53;
	@%p25 bra 	$L__BB0_39;
	bra.uni 	$L__BB0_38;
$L__BB0_39:
	setp.eq.s32 	%p26, %r51, 0;
	@%p26 bra 	$L__BB0_47;
	add.s32 	%r258, %r51, -1;
	setp.lt.u32 	%p27, %r258, 3;
	@%p27 bra 	$L__BB0_42;
	cvt.u64.u32 	%rd89, %r501;
	add.s32 	%r259, %r501, %r50;
	mul.wide.u32 	%rd90, %r259, 4;
	add.s64 	%rd91, %rd2, %rd90;
	ld.global.u32 	%r260, [%rd91];
	shr.u32 	%r261, %r260, %r490;
	add.s64 	%rd92, %rd89, %rd8;
	shl.b64 	%rd93, %rd92, 2;
	add.s64 	%rd94, %rd1, %rd93;
	ld.global.u32 	%r262, [%rd94];
	shr.u32 	%r263, %r262, %r492;
	and.b32  	%r264, %r261, %r263;
	and.b32  	%r265, %r264, 1;
	add.s32 	%r266, %r265, %r506;
	cvt.u64.u32 	%rd95, %r50;
	add.s64 	%rd96, %rd89, %rd95;
	shl.b64 	%rd97, %rd96, 2;
	add.s64 	%rd98, %rd2, %rd97;
	ld.global.u32 	%r267, [%rd98+4];
	shr.u32 	%r268, %r267, %r490;
	ld.global.u32 	%r269, [%rd94+4];
	shr.u32 	%r270, %r269, %r492;
	and.b32  	%r271, %r268, %r270;
	and.b32  	%r272, %r271, 1;
	add.s32 	%r273, %r272, %r266;
	ld.global.u32 	%r274, [%rd98+8];
	shr.u32 	%r275, %r274, %r490;
	ld.global.u32 	%r276, [%rd94+8];
	shr.u32 	%r277, %r276, %r492;
	and.b32  	%r278, %r275, %r277;
	and.b32  	%r279, %r278, 1;
	add.s32 	%r280, %r279, %r273;
	ld.global.u32 	%r281, [%rd98+12];
	shr.u32 	%r282, %r281, %r490;
	ld.global.u32 	%r283, [%rd94+12];
	shr.u32 	%r284, %r283, %r492;
	and.b32  	%r285, %r282, %r284;
	and.b32  	%r286, %r285, 1;
	add.s32 	%r506, %r286, %r280;
	add.s32 	%r501, %r501, 4;
$L__BB0_42:
	setp.eq.s32 	%p28, %r52, 0;
	@%p28 bra 	$L__BB0_47;
	setp.eq.s32 	%p29, %r52, 1;
	@%p29 bra 	$L__BB0_45;
	cvt.u64.u32 	%rd99, %r501;
	add.s32 	%r288, %r501, %r50;
	mul.wide.u32 	%rd100, %r288, 4;
	add.s64 	%rd101, %rd2, %rd100;
	ld.global.u32 	%r289, [%rd101];
	shr.u32 	%r290, %r289, %r490;
	add.s64 	%rd102, %rd99, %rd8;
	shl.b64 	%rd103, %rd102, 2;
	add.s64 	%rd104, %rd1, %rd103;
	ld.global.u32 	%r291, [%rd104];
	shr.u32 	%r292, %r291, %r492;
	and.b32  	%r293, %r290, %r292;
	and.b32  	%r294, %r293, 1;
	add.s32 	%r295, %r294, %r506;
	cvt.u64.u32 	%rd105, %r50;
	add.s64 	%rd106, %rd99, %rd105;
	shl.b64 	%rd107, %rd106, 2;
	add.s64 	%rd108, %rd2, %rd107;
	ld.global.u32 	%r296, [%rd108+4];
	shr.u32 	%r297, %r296, %r490;
	ld.global.u32 	%r298, [%rd104+4];
	shr.u32 	%r299, %r298, %r492;
	and.b32  	%r300, %r297, %r299;
	and.b32  	%r301, %r300, 1;
	add.s32 	%r506, %r301, %r295;
	add.s32 	%r501, %r501, 2;
$L__BB0_45:
	setp.eq.s32 	%p30, %r54, 0;
	@%p30 bra 	$L__BB0_47;
	cvt.u64.u32 	%rd109, %r501;
	add.s32 	%r302, %r501, %r50;
	mul.wide.u32 	%rd110, %r302, 4;
	add.s64 	%rd111, %rd2, %rd110;
	ld.global.u32 	%r303, [%rd111];
	shr.u32 	%r304, %r303, %r490;
	add.s64 	%rd112, %rd109, %rd8;
	shl.b64 	%rd113, %rd112, 2;
	add.s64 	%rd114, %rd1, %rd113;
	ld.global.u32 	%r305, [%rd114];
	shr.u32 	%r306, %r305, %r492;
	and.b32  	%r307, %r304, %r306;
	and.b32  	%r308, %r307, 1;
	add.s32 	%r506, %r308, %r506;
$L__BB0_47:
	setp.gt.u32 	%p31, %r506, 15;
	@%p31 bra 	$L__BB0_48;
	bra.uni 	$L__BB0_54;
$L__BB0_48:
	setp.lt.s32 	%p32, %r5, 0;
	cvt.rn.f32.u32 	%f1, %r506;
	div.rn.f32 	%f3, %f1, 0f41700000;
	setp.lt.f32 	%p33, %f3, 0f00800000;
	mul.f32 	%f4, %f3, 0f4B000000;
	selp.f32 	%f5, %f4, %f3, %p33;
	selp.f32 	%f6, 0fC1B80000, 0f00000000, %p33;
	mov.b32 	%r309, %f5;
	add.s32 	%r310, %r309, -1060439283;
	and.b32  	%r311, %r310, -8388608;
	sub.s32 	%r312, %r309, %r311;
	mov.b32 	%f7, %r312;
	cvt.rn.f32.s32 	%f8, %r311;
	fma.rn.f32 	%f9, %f8, 0f34000000, %f6;
	add.f32 	%f10, %f7, 0fBF800000;
	fma.rn.f32 	%f11, %f10, 0f3DC6B27F, 0fBE2C7F30;
	fma.rn.f32 	%f12, %f11, %f10, 0f3E2FCF2A;
	fma.rn.f32 	%f13, %f12, %f10, 0fBE374E43;
	fma.rn.f32 	%f14, %f13, %f10, 0f3E520BF4;
	fma.rn.f32 	%f15, %f14, %f10, 0fBE763C8B;
	fma.rn.f32 	%f16, %f15, %f10, 0f3E93BF99;
	fma.rn.f32 	%f17, %f16, %f10, 0fBEB8AA49;
	fma.rn.f32 	%f18, %f17, %f10, 0f3EF6384A;
	fma.rn.f32 	%f19, %f18, %f10, 0fBF38AA3B;
	mul.f32 	%f20, %f10, %f19;
	mul.f32 	%f21, %f10, %f20;
	fma.rn.f32 	%f22, %f10, 0f3FB8AA3B, %f21;
	add.f32 	%f23, %f9, %f22;
	setp.gt.u32 	%p34, %r309, 2139095039;
	fma.rn.f32 	%f24, %f5, 0f7F800000, 0f7F800000;
	selp.f32 	%f25, %f24, %f23, %p34;
	setp.eq.f32 	%p35, %f5, 0f00000000;
	cvt.rpi.f32.f32 	%f26, %f25;
	selp.f32 	%f2, 0fFF800000, %f26, %p35;
	cvt.f64.f32 	%fd7, %f2;
	{
	.reg .b32 %temp; 
	mov.b64 	{%temp, %r71}, %fd7;
	}
	shr.u32 	%r313, %r71, 20;
	and.b32  	%r314, %r313, 2047;
	add.s32 	%r315, %r314, -1012;
	mov.b64 	%rd115, %fd7;
	shl.b64 	%rd116, %rd115, %r315;
	setp.eq.s64 	%p36, %rd116, -9223372036854775808;
	{ // callseq 29, 0
	.param .b64 param0;
	st.param.f64 	[param0], %fd7;
	.param .b64 retval0;
	call.uni (retval0), 
	__internal_accurate_pow, 
	(
	param0
	);
	ld.param.f64 	%fd8, [retval0];
	} // callseq 29
	neg.f64 	%fd10, %fd8;
	selp.f64 	%fd11, %fd10, %fd8, %p36;
	selp.f64 	%fd12, %fd11, %fd8, %p32;
	cvt.rzi.f64.f64 	%fd13, %fd7;
	setp.neu.f64 	%p37, %fd13, %fd7;
	selp.f64 	%fd15, 0dFFF8000000000000, %fd12, %p37;
	selp.f64 	%fd19, %fd15, %fd12, %p32;
	add.f64 	%fd16, %fd7, 0d4000000000000000;
	{
	.reg .b32 %temp; 
	mov.b64 	{%temp, %r316}, %fd16;
	}
	and.b32  	%r317, %r316, 2146435072;
	setp.ne.s32 	%p38, %r317, 2146435072;
	@%p38 bra 	$L__BB0_53;
	setp.nan.f32 	%p39, %f2, %f2;
	@%p39 bra 	$L__BB0_52;
	abs.f64 	%fd17, %fd7;
	setp.neu.f64 	%p40, %fd17, 0d7FF0000000000000;
	@%p40 bra 	$L__BB0_53;
	setp.lt.s32 	%p41, %r71, 0;
	selp.b32 	%r318, 0, 2146435072, %p41;
	mov.b32 	%r319, 0;
	mov.b64 	%fd19, {%r319, %r318};
	bra.uni 	$L__BB0_53;
$L__BB0_52:
	mov.f64 	%fd18, 0d4000000000000000;
	add.rn.f64 	%fd19, %fd18, %fd7;
$L__BB0_53:
	setp.eq.f32 	%p42, %f2, 0f00000000;
	cvt.rn.f32.f64 	%f27, %fd19;
	selp.f32 	%f28, 0f3F800000, %f27, %p42;
	div.rn.f32 	%f29, %f1, %f28;
	cvt.rni.s64.f32 	%rd118, %f29;
	cvt.rn.f32.s64 	%f30, %rd118;
	mul.f32 	%f31, %f28, %f30;
	cvt.rzi.s32.f32 	%r506, %f31;
$L__BB0_54:
	setp.eq.s32 	%p43, %r490, %r6;
	cvta.to.local.u64 	%rd120, %rd119;
	st.local.u32 	[%rd120], %r506;
	cvta.global.u64 	%rd122, %rd121;
	{ // callseq 30, 0
	.param .b64 param0;
	st.param.b64 	[param0], %rd122;
	.param .b64 param1;
	st.param.b64 	[param1], %rd119;
	.param .b32 retval0;
	call.uni (retval0), 
	vprintf, 
	(
	param0, 
	param1
	);
	ld.param.b32 	%r320, [retval0];
	} // callseq 30
	neg.s32 	%r322, %r506;
	selp.b32 	%r323, %r322, %r506, %p43;
	setp.eq.s32 	%p44, %r492, %r7;
	neg.s32 	%r324, %r323;
	selp.b32 	%r325, %r324, %r323, %p44;
	add.s32 	%r326, %r492, %r490;
	shl.b32 	%r327, %r325, %r326;
	add.s32 	%r493, %r327, %r493;
	add.s32 	%r492, %r492, 1;
	setp.eq.s32 	%p45, %r492, %r119;
	@%p45 bra 	$L__BB0_55;
	bra.uni 	$L__BB0_36;
$L__BB0_55:
	ld.param.u32 	%r463, [_Z10gemm_acim_PKiS0_Piiiiiib_param_6];
	add.s32 	%r490, %r490, 1;
	setp.eq.s32 	%p46, %r490, %r463;
	@%p46 bra 	$L__BB0_33;
	bra.uni 	$L__BB0_35;
$L__BB0_56:
	add.s32 	%r149, %r117, -1;
	shr.u32 	%r150, %r149, 8;
	add.s32 	%r92, %r150, 1;
	and.b32  	%r93, %r92, 3;
	setp.lt.u32 	%p12, %r117, 769;
	mov.b32 	%r509, 0;
	@%p12 bra 	$L__BB0_59;
	and.b32  	%r94, %r92, 33554428;
	mov.b32 	%r509, 0;
	mov.u32 	%r508, %r509;
$L__BB0_58:
	sub.s32 	%r152, %r117, %r509;
	min.s32 	%r153, %r152, 256;
	shl.b32 	%r154, %r153, 2;
	mul.wide.s32 	%rd40, %r154, 4;
	{ // callseq 10, 0
	.param .b64 param0;
	st.param.b64 	[param0], %rd40;
	.param .b64 retval0;
	call.uni (retval0), 
	malloc, 
	(
	param0
	);
	ld.param.b64 	%rd41, [retval0];
	} // callseq 10
	{ // callseq 11, 0
	.param .b64 param0;
	st.param.b64 	[param0], %rd40;
	.param .b64 retval0;
	call.uni (retval0), 
	malloc, 
	(
	param0
	);
	ld.param.b64 	%rd43, [retval0];
	} // callseq 11
	add.s32 	%r155, %r152, -256;
	min.s32 	%r156, %r155, 256;
	shl.b32 	%r157, %r156, 2;
	mul.wide.s32 	%rd45, %r157, 4;
	{ // callseq 12, 0
	.param .b64 param0;
	st.param.b64 	[param0], %rd45;
	.param .b64 retval0;
	call.uni (retval0), 
	malloc, 
	(
	param0
	);
	ld.param.b64 	%rd46, [retval0];
	} // callseq 12
	{ // callseq 13, 0
	.param .b64 param0;
	st.param.b64 	[param0], %rd45;
	.param .b64 retval0;
	call.uni (retval0), 
	malloc, 
	(
	param0
	);
	ld.param.b64 	%rd48, [retval0];
	} // callseq 13
	add.s32 	%r158, %r152, -512;
	min.s32 	%r159, %r158, 256;
	shl.b32 	%r160, %r159, 2;
	mul.wide.s32 	%rd50, %r160, 4;
	{ // callseq 14, 0
	.param .b64 param0;
	st.param.b64 	[param0], %rd50;
	.param .b64 retval0;
	call.uni (retval0), 
	malloc, 
	(
	param0
	);
	ld.param.b64 	%rd51, [retval0];
	} // callseq 14
	{ // callseq 15, 0
	.param .b64 param0;
	st.param.b64 	[param0], %rd50;
	.param .b64 retval0;
	call.uni (retval0), 
	malloc, 
	(
	param0
	);
	ld.param.b64 	%rd53, [retval0];
	} // callseq 15
	add.s32 	%r161, %r152, -768;
	min.s32 	%r162, %r161, 256;
	shl.b32 	%r163, %r162, 2;
	mul.wide.s32 	%rd55, %r163, 4;
	{ // callseq 16, 0
	.param .b64 param0;
	st.param.b64 	[param0], %rd55;
	.param .b64 retval0;
	call.uni (retval0), 
	malloc, 
	(
	param0
	);
	ld.param.b64 	%rd56, [retval0];
	} // callseq 16
	{ // callseq 17, 0
	.param .b64 param0;
	st.param.b64 	[param0], %rd55;
	.param .b64 retval0;
	call.uni (retval0), 
	malloc, 
	(
	param0
	);
	ld.param.b64 	%rd58, [retval0];
	} // callseq 17
	add.s32 	%r509, %r509, 1024;
	add.s32 	%r508, %r508, 4;
	setp.ne.s32 	%p13, %r508, %r94;
	@%p13 bra 	$L__BB0_58;
$L__BB0_59:
	setp.eq.s32 	%p14, %r93, 0;
	@%p14 bra 	$L__BB0_68;
	mov.b32 	%r511, 0;
$L__BB0_61:
	.pragma "nounroll";
	sub.s32 	%r165, %r117, %r509;
	min.s32 	%r166, %r165, 256;
	shl.b32 	%r167, %r166, 2;
	mul.wide.s32 	%rd60, %r167, 4;
	{ // callseq 18, 0
	.param .b64 param0;
	st.param.b64 	[param0], %rd60;
	.param .b64 retval0;
	call.uni (retval0), 
	malloc, 
	(
	param0
	);
	ld.param.b64 	%rd61, [retval0];
	} // callseq 18
	{ // callseq 19, 0
	.param .b64 param0;
	st.param.b64 	[param0], %rd60;
	.param .b64 retval0;
	call.uni (retval0), 
	malloc, 
	(
	param0
	);
	ld.param.b64 	%rd63, [retval0];
	} // callseq 19
	add.s32 	%r509, %r509, 256;
	add.s32 	%r511, %r511, 1;
	setp.eq.s32 	%p15, %r511, %r93;
	@%p15 bra 	$L__BB0_68;
	bra.uni 	$L__BB0_61;
$L__BB0_62:
	add.s32 	%r129, %r117, -1;
	shr.u32 	%r130, %r129, 8;
	add.s32 	%r104, %r130, 1;
	and.b32  	%r105, %r104, 3;
	setp.lt.u32 	%p7, %r117, 769;
	mov.b32 	%r514, 0;
	@%p7 bra 	$L__BB0_65;
	and.b32  	%r106, %r104, 33554428;
	mov.b32 	%r514, 0;
	mov.u32 	%r513, %r514;
$L__BB0_64:
	sub.s32 	%r132, %r117, %r514;
	min.s32 	%r133, %r132, 256;
	shl.b32 	%r134, %r133, 2;
	mul.wide.s32 	%rd15, %r134, 4;
	{ // callseq 0, 0
	.param .b64 param0;
	st.param.b64 	[param0], %rd15;
	.param .b64 retval0;
	call.uni (retval0), 
	malloc, 
	(
	param0
	);
	ld.param.b64 	%rd16, [retval0];
	} // callseq 0
	{ // callseq 1, 0
	.param .b64 param0;
	st.param.b64 	[param0], %rd15;
	.param .b64 retval0;
	call.uni (retval0), 
	malloc, 
	(
	param0
	);
	ld.param.b64 	%rd18, [retval0];
	} // callseq 1
	add.s32 	%r135, %r132, -256;
	min.s32 	%r136, %r135, 256;
	shl.b32 	%r137, %r136, 2;
	mul.wide.s32 	%rd20, %r137, 4;
	{ // callseq 2, 0
	.param .b64 param0;
	st.param.b64 	[param0], %rd20;
	.param .b64 retval0;
	call.uni (retval0), 
	malloc, 
	(
	param0
	);
	ld.param.b64 	%rd21, [retval0];
	} // callseq 2
	{ // callseq 3, 0
	.param .b64 param0;
	st.param.b64 	[param0], %rd20;
	.param .b64 retval0;
	call.uni (retval0), 
	malloc, 
	(
	param0
	);
	ld.param.b64 	%rd23, [retval0];
	} // callseq 3
	add.s32 	%r138, %r132, -512;
	min.s32 	%r139, %r138, 256;
	shl.b32 	%r140, %r139, 2;
	mul.wide.s32 	%rd25, %r140, 4;
	{ // callseq 4, 0
	.param .b64 param0;
	st.param.b64 	[param0], %rd25;
	.param .b64 retval0;
	call.uni (retval0), 
	malloc, 
	(
	param0
	);
	ld.param.b64 	%rd26, [retval0];
	} // callseq 4
	{ // callseq 5, 0
	.param .b64 param0;
	st.param.b64 	[param0], %rd25;
	.param .b64 retval0;
	call.uni (retval0), 
	malloc, 
	(
	param0
	);
	ld.param.b64 	%rd28, [retval0];
	} // callseq 5
	add.s32 	%r141, %r132, -768;
	min.s32 	%r142, %r141, 256;
	shl.b32 	%r143, %r142, 2;
	mul.wide.s32 	%rd30, %r143, 4;
	{ // callseq 6, 0
	.param .b64 param0;
	st.param.b64 	[param0], %rd30;
	.param .b64 retval0;
	call.uni (retval0), 
	malloc, 
	(
	param0
	);
	ld.param.b64 	%rd31, [retval0];
	} // callseq 6
	{ // callseq 7, 0
	.param .b64 param0;
	st.param.b64 	[param0], %rd30;
	.param .b64 retval0;
	call.uni (retval0), 
	malloc, 
	(
	param0
	);
	ld.param.b64 	%rd33, [retval0];
	} // callseq 7
	add.s32 	%r514, %r514, 1024;
	add.s32 	%r513, %r513, 4;
	setp.ne.s32 	%p8, %r513, %r106;
	@%p8 bra 	$L__BB0_64;
$L__BB0_65:
	setp.eq.s32 	%p9, %r105, 0;
	@%p9 bra 	$L__BB0_68;
	mov.b32 	%r516, 0;
$L__BB0_67:
	.pragma "nounroll";
	sub.s32 	%r145, %r117, %r514;
	min.s32 	%r146, %r145, 256;
	shl.b32 	%r147, %r146, 2;
	mul.wide.s32 	%rd35, %r147, 4;
	{ // callseq 8, 0
	.param .b64 param0;
	st.param.b64 	[param0], %rd35;
	.param .b64 retval0;
	call.uni (retval0), 
	malloc, 
	(
	param0
	);
	ld.param.b64 	%rd36, [retval0];
	} // callseq 8
	{ // callseq 9, 0
	.param .b64 param0;
	st.param.b64 	[param0], %rd35;
	.param .b64 retval0;
	call.uni (retval0), 
	malloc, 
	(
	param0
	);
	ld.param.b64 	%rd38, [retval0];
	} // callseq 9
	add.s32 	%r514, %r514, 256;
	add.s32 	%r516, %r516, 1;
	setp.ne.s32 	%p10, %r516, %r105;
	@%p10 bra 	$L__BB0_67;
$L__BB0_68:
	ret;

}
	// .globl	_Z9transposeiiPKiPi
.visible .entry _Z9transposeiiPKiPi(
	.param .u32 _Z9transposeiiPKiPi_param_0,
	.param .u32 _Z9transposeiiPKiPi_param_1,
	.param .u64 .ptr .align 1 _Z9transposeiiPKiPi_param_2,
	.param .u64 .ptr .align 1 _Z9transposeiiPKiPi_param_3
)
{
	.reg .pred 	%p<7>;
	.reg .b32 	%r<28>;
	.reg .b32 	%f<3>;
	.reg .b64 	%rd<9>;
	// demoted variable
	.shared .align 4 .b8 _ZZ9transposeiiPKiPiE6buffer[1024];
	ld.param.u32 	%r9, [_Z9transposeiiPKiPi_param_0];
	ld.param.u32 	%r10, [_Z9transposeiiPKiPi_param_1];
	ld.param.u64 	%rd1, [_Z9transposeiiPKiPi_param_2];
	ld.param.u64 	%rd2, [_Z9transposeiiPKiPi_param_3];
	mov.u32 	%r1, %tid.x;
	mov.u32 	%r2, %tid.y;
	mov.u32 	%r11, %ctaid.x;
	shl.b32 	%r3, %r11, 4;
	add.s32 	%r4, %r3, %r1;
	mov.u32 	%r12, %ctaid.y;
	shl.b32 	%r5, %r12, 4;
	add.s32 	%r6, %r5, %r2;
	setp.ge.s32 	%p1, %r6, %r9;
	setp.ge.s32 	%p2, %r4, %r10;
	or.pred  	%p3, %p1, %p2;
	@%p3 bra 	$L__BB1_2;
	cvta.to.global.u64 	%rd3, %rd1;
	mad.lo.s32 	%r13, %r10, %r6, %r4;
	mul.wide.s32 	%rd4, %r13, 4;
	add.s64 	%rd5, %rd3, %rd4;
	ld.global.u32 	%r14, [%rd5];
	cvt.rn.f32.s32 	%f1, %r14;
	shl.b32 	%r15, %r2, 6;
	mov.u32 	%r16, _ZZ9transposeiiPKiPiE6buffer;
	add.s32 	%r17, %r16, %r15;
	shl.b32 	%r18, %r1, 2;
	add.s32 	%r19, %r17, %r18;
	st.shared.f32 	[%r19], %f1;
$L__BB1_2:
	bar.sync 	0;
	add.s32 	%r7, %r3, %r2;
	add.s32 	%r20, %r5, %r1;
	setp.ge.s32 	%p4, %r7, %r10;
	setp.ge.s32 	%p5, %r20, %r9;
	or.pred  	%p6, %p4, %p5;
	@%p6 bra 	$L__BB1_4;
	shl.b32 	%r21, %r1, 6;
	mov.u32 	%r22, _ZZ9transposeiiPKiPiE6buffer;
	add.s32 	%r23, %r22, %r21;
	shl.b32 	%r24, %r2, 2;
	add.s32 	%r25, %r23, %r24;
	ld.shared.f32 	%f2, [%r25];
	cvt.rzi.s32.f32 	%r26, %f2;
	mad.lo.s32 	%r27, %r7, %r9, %r20;
	cvta.to.global.u64 	%rd6, %rd2;
	mul.wide.s32 	%rd7, %r27, 4;
	add.s64 	%rd8, %rd6, %rd7;
	st.global.u32 	[%rd8], %r26;
$L__BB1_4:
	ret;

}
	// .globl	_Z16paddingAddZeroesiiPKfiiPf
.visible .entry _Z16paddingAddZeroesiiPKfiiPf(
	.param .u32 _Z16paddingAddZeroesiiPKfiiPf_param_0,
	.param .u32 _Z16paddingAddZeroesiiPKfiiPf_param_1,
	.param .u64 .ptr .align 1 _Z16paddingAddZeroesiiPKfiiPf_param_2,
	.param .u32 _Z16paddingAddZeroesiiPKfiiPf_param_3,
	.param .u32 _Z16paddingAddZeroesiiPKfiiPf_param_4,
	.param .u64 .ptr .align 1 _Z16paddingAddZeroesiiPKfiiPf_param_5
)
{
	.reg .pred 	%p<7>;
	.reg .b32 	%r<15>;
	.reg .b32 	%f<5>;
	.reg .b64 	%rd<9>;

	ld.param.u32 	%r3, [_Z16paddingAddZeroesiiPKfiiPf_param_0];
	ld.param.u32 	%r4, [_Z16paddingAddZeroesiiPKfiiPf_param_1];
	ld.param.u64 	%rd1, [_Z16paddingAddZeroesiiPKfiiPf_param_2];
	ld.param.u32 	%r6, [_Z16paddingAddZeroesiiPKfiiPf_param_3];
	ld.param.u32 	%r5, [_Z16paddingAddZeroesiiPKfiiPf_param_4];
	ld.param.u64 	%rd2, [_Z16paddingAddZeroesiiPKfiiPf_param_5];
	mov.u32 	%r7, %ctaid.x;
	shl.b32 	%r8, %r7, 4;
	mov.u32 	%r9, %tid.x;
	add.s32 	%r1, %r8, %r9;
	mov.u32 	%r10, %ctaid.y;
	shl.b32 	%r11, %r10, 4;
	mov.u32 	%r12, %tid.y;
	add.s32 	%r2, %r11, %r12;
	setp.ge.s32 	%p1, %r2, %r6;
	setp.ge.s32 	%p2, %r1, %r5;
	or.pred  	%p3, %p1, %p2;
	@%p3 bra 	$L__BB2_4;
	setp.ge.s32 	%p4, %r2, %r3;
	setp.ge.s32 	%p5, %r1, %r4;
	mov.f32 	%f4, 0f00000000;
	or.pred  	%p6, %p4, %p5;
	@%p6 bra 	$L__BB2_3;
	mad.lo.s32 	%r13, %r4, %r2, %r1;
	cvta.to.global.u64 	%rd3, %rd1;
	mul.wide.s32 	%rd4, %r13, 4;
	add.s64 	%rd5, %rd3, %rd4;
	ld.global.f32 	%f4, [%rd5];
$L__BB2_3:
	mad.lo.s32 	%r14, %r5, %r2, %r1;
	cvta.to.global.u64 	%rd6, %rd2;
	mul.wide.s32 	%rd7, %r14, 4;
	add.s64 	%rd8, %rd6, %rd7;
	st.global.f32 	[%rd8], %f4;
$L__BB2_4:
	ret;

}
	// .globl	_Z19paddingRemoveZeroesiiPKfiiPf
.visible .entry _Z19paddingRemoveZeroesiiPKfiiPf(
	.param .u32 _Z19paddingRemoveZeroesiiPKfiiPf_param_0,
	.param .u32 _Z19paddingRemoveZeroesiiPKfiiPf_param_1,
	.param .u64 .ptr .align 1 _Z19paddingRemoveZeroesiiPKfiiPf_param_2,
	.param .u32 _Z19paddingRemoveZeroesiiPKfiiPf_param_3,
	.param .u32 _Z19paddingRemoveZeroesiiPKfiiPf_param_4,
	.param .u64 .ptr .align 1 _Z19paddingRemoveZeroesiiPKfiiPf_param_5
)
{
	.reg .pred 	%p<4>;
	.reg .b32 	%r<14>;
	.reg .b32 	%f<2>;
	.reg .b64 	%rd<9>;

	ld.param.u32 	%r3, [_Z19paddingRemoveZeroesiiPKfiiPf_param_1];
	ld.param.u64 	%rd1, [_Z19paddingRemoveZeroesiiPKfiiPf_param_2];
	ld.param.u32 	%r5, [_Z19paddingRemoveZeroesiiPKfiiPf_param_3];
	ld.param.u32 	%r4, [_Z19paddingRemoveZeroesiiPKfiiPf_param_4];
	ld.param.u64 	%rd2, [_Z19paddingRemoveZeroesiiPKfiiPf_param_5];
	mov.u32 	%r6, %ctaid.x;
	shl.b32 	%r7, %r6, 4;
	mov.u32 	%r8, %tid.x;
	add.s32 	%r1, %r7, %r8;
	mov.u32 	%r9, %ctaid.y;
	shl.b32 	%r10, %r9, 4;
	mov.u32 	%r11, %tid.y;
	add.s32 	%r2, %r10, %r11;
	setp.ge.s32 	%p1, %r2, %r5;
	setp.ge.s32 	%p2, %r1, %r4;
	or.pred  	%p3, %p1, %p2;
	@%p3 bra 	$L__BB3_2;
	cvta.to.global.u64 	%rd3, %rd1;
	cvta.to.global.u64 	%rd4, %rd2;
	mad.lo.s32 	%r12, %r3, %r2, %r1;
	mul.wide.s32 	%rd5, %r12, 4;
	add.s64 	%rd6, %rd3, %rd5;
	ld.global.f32 	%f1, [%rd6];
	mad.lo.s32 	%r13, %r4, %r2, %r1;
	mul.wide.s32 	%rd7, %r13, 4;
	add.s64 	%rd8, %rd4, %rd7;
	st.global.f32 	[%rd8], %f1;
$L__BB3_2:
	ret;

}
	// .globl	_Z19test_get_bit_kernelv
.visible .entry _Z19test_get_bit_kernelv()
{
	.local .align 8 .b8 	__local_depot4[8];
	.reg .b64 	%SP;
	.reg .b64 	%SPL;
	.reg .b32 	%r<9>;
	.reg .b64 	%rd<9>;

	mov.u64 	%SPL, __local_depot4;
	cvta.local.u64 	%SP, %SPL;
	add.u64 	%rd1, %SP, 0;
	add.u64 	%rd2, %SPL, 0;
	mov.b32 	%r1, 1;
	st.local.u32 	[%rd2], %r1;
	mov.u64 	%rd3, $str$1;
	cvta.global.u64 	%rd4, %rd3;
	{ // callseq 33, 0
	.param .b64 param0;
	st.param.b64 	[param0], %rd4;
	.param .b64 param1;
	st.param.b64 	[param1], %rd1;
	.param .b32 retval0;
	call.uni (retval0), 
	vprintf, 
	(
	param0, 
	param1
	);
	ld.param.b32 	%r2, [retval0];
	} // callseq 33
	mov.b32 	%r4, 0;
	st.local.u32 	[%rd2], %r4;
	mov.u64 	%rd5, $str$2;
	cvta.global.u64 	%rd6, %rd5;
	{ // callseq 34, 0
	.param .b64 param0;
	st.param.b64 	[param0], %rd6;
	.param .b64 param1;
	st.param.b64 	[param1], %rd1;
	.param .b32 retval0;
	call.uni (retval0), 
	vprintf, 
	(
	param0, 
	param1
	);
	ld.param.b32 	%r5, [retval0];
	} // callseq 34
	st.local.u32 	[%rd2], %r1;
	mov.u64 	%rd7, $str$3;
	cvta.global.u64 	%rd8, %rd7;
	{ // callseq 35, 0
	.param .b64 param0;
	st.param.b64 	[param0], %rd8;
	.param .b64 param1;
	st.param.b64 	[param1], %rd1;
	.param .b32 retval0;
	call.uni (retval0), 
	vprintf, 
	(
	param0, 
	param1
	);
	ld.param.b32 	%r7, [retval0];
	} // callseq 35
	ret;

}
	// .globl	_Z29test_adaptive_quantize_kernelv
.visible .entry _Z29test_adaptive_quantize_kernelv()
{


	ret;

}
	// .globl	_Z13dot_acim_callPKiS0_Piiiib
.visible .entry _Z13dot_acim_callPKiS0_Piiiib(
	.param .u64 .ptr .align 1 _Z13dot_acim_callPKiS0_Piiiib_param_0,
	.param .u64 .ptr .align 1 _Z13dot_acim_callPKiS0_Piiiib_param_1,
	.param .u64 .ptr .align 1 _Z13dot_acim_callPKiS0_Piiiib_param_2,
	.param .u32 _Z13dot_acim_callPKiS0_Piiiib_param_3,
	.param .u32 _Z13dot_acim_callPKiS0_Piiiib_param_4,
	.param .u32 _Z13dot_acim_callPKiS0_Piiiib_param_5,
	.param .u8 _Z13dot_acim_callPKiS0_Piiiib_param_6
)
{
	.local .align 8 .b8 	__local_depot6[8];
	.reg .b64 	%SP;
	.reg .b64 	%SPL;
	.reg .pred 	%p<55>;
	.reg .b16 	%rs<2>;
	.reg .b32 	%r<844>;
	.reg .b32 	%f<32>;
	.reg .b64 	%rd<63>;
	.reg .b64 	%fd<20>;

	mov.u64 	%SPL, __local_depot6;
	cvta.local.u64 	%SP, %SPL;
	ld.param.u64 	%rd16, [_Z13dot_acim_callPKiS0_Piiiib_param_0];
	ld.param.u64 	%rd17, [_Z13dot_acim_callPKiS0_Piiiib_param_1];
	ld.param.u64 	%rd15, [_Z13dot_acim_callPKiS0_Piiiib_param_2];
	ld.param.u32 	%r101, [_Z13dot_acim_callPKiS0_Piiiib_param_3];
	ld.param.u32 	%r102, [_Z13dot_acim_callPKiS0_Piiiib_param_4];
	ld.param.u32 	%r103, [_Z13dot_acim_callPKiS0_Piiiib_param_5];
	ld.param.s8 	%rs1, [_Z13dot_acim_callPKiS0_Piiiib_param_6];
	cvta.to.global.u64 	%rd1, %rd17;
	cvta.to.global.u64 	%rd2, %rd16;
	shl.b32 	%r105, %r101, 2;
	mul.wide.s32 	%rd18, %r105, 4;
	{ // callseq 36, 0
	.param .b64 param0;
	st.param.b64 	[param0], %rd18;
	.param .b64 retval0;
	call.uni (retval0), 
	malloc, 
	(
	param0
	);
	ld.param.b64 	%rd19, [retval0];
	} // callseq 36
	{ // callseq 37, 0
	.param .b64 param0;
	st.param.b64 	[param0], %rd18;
	.param .b64 retval0;
	call.uni (retval0), 
	malloc, 
	(
	param0
	);
	ld.param.b64 	%rd21, [retval0];
	} // callseq 37
	setp.lt.s32 	%p1, %r102, 1;
	mov.b32 	%r811, 0;
	@%p1 bra 	$L__BB6_49;
	setp.lt.s32 	%p2, %r103, 1;
	add.s32 	%r1, %r102, -1;
	add.s32 	%r2, %r103, -1;
	@%p2 bra 	$L__BB6_49;
	setp.ne.s16 	%p3, %rs1, 0;
	@%p3 bra 	$L__BB6_37;
	setp.lt.s32 	%p30, %r101, 1;
	@%p30 bra 	$L__BB6_49;
	and.b32  	%r3, %r101, 15;
	add.s32 	%r4, %r3, -1;
	and.b32  	%r5, %r101, 7;
	add.s32 	%r6, %r5, -1;
	and.b32  	%r7, %r101, 2147483632;
	and.b32  	%r8, %r101, 3;
	neg.s32 	%r9, %r7;
	mov.b32 	%r795, 0;
	mov.u32 	%r811, %r795;
$L__BB6_5:
	setp.eq.s32 	%p31, %r795, %r1;
	@%p31 bra 	$L__BB6_22;
	mov.b32 	%r797, 0;
$L__BB6_7:
	setp.lt.u32 	%p32, %r101, 16;
	mov.b32 	%r805, 0;
	mov.u32 	%r810, %r805;
	@%p32 bra 	$L__BB6_10;
	add.s64 	%rd62, %rd2, 32;
	add.s64 	%rd61, %rd1, 32;
	mov.b32 	%r810, 0;
	mov.u32 	%r799, %r9;
$L__BB6_9:
	.pragma "nounroll";
	ld.global.u32 	%r353, [%rd62+-32];
	shr.u32 	%r354, %r353, %r795;
	ld.global.u32 	%r355, [%rd61+-32];
	shr.u32 	%r356, %r355, %r797;
	and.b32  	%r357, %r354, %r356;
	and.b32  	%r358, %r357, 1;
	add.s32 	%r359, %r358, %r810;
	ld.global.u32 	%r360, [%rd62+-28];
	shr.u32 	%r361, %r360, %r795;
	ld.global.u32 	%r362, [%rd61+-28];
	shr.u32 	%r363, %r362, %r797;
	and.b32  	%r364, %r361, %r363;
	and.b32  	%r365, %r364, 1;
	add.s32 	%r366, %r365, %r359;
	ld.global.u32 	%r367, [%rd62+-24];
	shr.u32 	%r368, %r367, %r795;
	ld.global.u32 	%r369, [%rd61+-24];
	shr.u32 	%r370, %r369, %r797;
	and.b32  	%r371, %r368, %r370;
	and.b32  	%r372, %r371, 1;
	add.s32 	%r373, %r372, %r366;
	ld.global.u32 	%r374, [%rd62+-20];
	shr.u32 	%r375, %r374, %r795;
	ld.global.u32 	%r376, [%rd61+-20];
	shr.u32 	%r377, %r376, %r797;
	and.b32  	%r378, %r375, %r377;
	and.b32  	%r379, %r378, 1;
	add.s32 	%r380, %r379, %r373;
	ld.global.u32 	%r381, [%rd62+-16];
	shr.u32 	%r382, %r381, %r795;
	ld.global.u32 	%r383, [%rd61+-16];
	shr.u32 	%r384, %r383, %r797;
	and.b32  	%r385, %r382, %r384;
	and.b32  	%r386, %r385, 1;
	add.s32 	%r387, %r386, %r380;
	ld.global.u32 	%r388, [%rd62+-12];
	shr.u32 	%r389, %r388, %r795;
	ld.global.u32 	%r390, [%rd61+-12];
	shr.u32 	%r391, %r390, %r797;
	and.b32  	%r392, %r389, %r391;
	and.b32  	%r393, %r392, 1;
	add.s32 	%r394, %r393, %r387;
	ld.global.u32 	%r395, [%rd62+-8];
	shr.u32 	%r396, %r395, %r795;
	ld.global.u32 	%r397, [%rd61+-8];
	shr.u32 	%r398, %r397, %r797;
	and.b32  	%r399, %r396, %r398;
	and.b32  	%r400, %r399, 1;
	add.s32 	%r401, %r400, %r394;
	ld.global.u32 	%r402, [%rd62+-4];
	shr.u32 	%r403, %r402, %r795;
	ld.global.u32 	%r404, [%rd61+-4];
	shr.u32 	%r405, %r404, %r797;
	and.b32  	%r406, %r403, %r405;
	and.b32  	%r407, %r406, 1;
	add.s32 	%r408, %r407, %r401;
	ld.global.u32 	%r409, [%rd62];
	shr.u32 	%r410, %r409, %r795;
	ld.global.u32 	%r411, [%rd61];
	shr.u32 	%r412, %r411, %r797;
	and.b32  	%r413, %r410, %r412;
	and.b32  	%r414, %r413, 1;
	add.s32 	%r415, %r414, %r408;
	ld.global.u32 	%r416, [%rd62+4];
	shr.u32 	%r417, %r416, %r795;
	ld.global.u32 	%r418, [%rd61+4];
	shr.u32 	%r419, %r418, %r797;
	and.b32  	%r420, %r417, %r419;
	and.b32  	%r421, %r420, 1;
	add.s32 	%r422, %r421, %r415;
	ld.global.u32 	%r423, [%rd62+8];
	shr.u32 	%r424, %r423, %r795;
	ld.global.u32 	%r425, [%rd61+8];
	shr.u32 	%r426, %r425, %r797;
	and.b32  	%r427, %r424, %r426;
	and.b32  	%r428, %r427, 1;
	add.s32 	%r429, %r428, %r422;
	ld.global.u32 	%r430, [%rd62+12];
	shr.u32 	%r431, %r430, %r795;
	ld.global.u32 	%r432, [%rd61+12];
	shr.u32 	%r433, %r432, %r797;
	and.b32  	%r434, %r431, %r433;
	and.b32  	%r435, %r434, 1;
	add.s32 	%r436, %r435, %r429;
	ld.global.u32 	%r437, [%rd62+16];
	shr.u32 	%r438, %r437, %r795;
	ld.global.u32 	%r439, [%rd61+16];
	shr.u32 	%r440, %r439, %r797;
	and.b32  	%r441, %r438, %r440;
	and.b32  	%r442, %r441, 1;
	add.s32 	%r443, %r442, %r436;
	ld.global.u32 	%r444, [%rd62+20];
	shr.u32 	%r445, %r444, %r795;
	ld.global.u32 	%r446, [%rd61+20];
	shr.u32 	%r447, %r446, %r797;
	and.b32  	%r448, %r445, %r447;
	and.b32  	%r449, %r448, 1;
	add.s32 	%r450, %r449, %r443;
	ld.global.u32 	%r451, [%rd62+24];
	shr.u32 	%r452, %r451, %r795;
	ld.global.u32 	%r453, [%rd61+24];
	shr.u32 	%r454, %r453, %r797;
	and.b32  	%r455, %r452, %r454;
	and.b32  	%r456, %r455, 1;
	add.s32 	%r457, %r456, %r450;
	ld.global.u32 	%r458, [%rd62+28];
	shr.u32 	%r459, %r458, %r795;
	ld.global.u32 	%r460, [%rd61+28];
	shr.u32 	%r461, %r460, %r797;
	and.b32  	%r462, %r459, %r461;
	and.b32  	%r463, %r462, 1;
	add.s32 	%r810, %r463, %r457;
	add.s32 	%r799, %r799, 16;
	add.s64 	%rd62, %rd62, 64;
	add.s64 	%rd61, %rd61, 64;
	setp.ne.s32 	%p33, %r799, 0;
	mov.u32 	%r805, %r7;
	@%p33 bra 	$L__BB6_9;
$L__BB6_10:
	setp.eq.s32 	%p34, %r3, 0;
	@%p34 bra 	$L__BB6_20;
	setp.lt.u32 	%p35, %r4, 7;
	@%p35 bra 	$L__BB6_13;
	mul.wide.u32 	%rd41, %r805, 4;
	add.s64 	%rd42, %rd2, %rd41;
	ld.global.u32 	%r465, [%rd42];
	shr.u32 	%r466, %r465, %r795;
	add.s64 	%rd43, %rd1, %rd41;
	ld.global.u32 	%r467, [%rd43];
	shr.u32 	%r468, %r467, %r797;
	and.b32  	%r469, %r466, %r468;
	and.b32  	%r470, %r469, 1;
	add.s32 	%r471, %r470, %r810;
	ld.global.u32 	%r472, [%rd42+4];
	shr.u32 	%r473, %r472, %r795;
	ld.global.u32 	%r474, [%rd43+4];
	shr.u32 	%r475, %r474, %r797;
	and.b32  	%r476, %r473, %r475;
	and.b32  	%r477, %r476, 1;
	add.s32 	%r478, %r477, %r471;
	ld.global.u32 	%r479, [%rd42+8];
	shr.u32 	%r480, %r479, %r795;
	ld.global.u32 	%r481, [%rd43+8];
	shr.u32 	%r482, %r481, %r797;
	and.b32  	%r483, %r480, %r482;
	and.b32  	%r484, %r483, 1;
	add.s32 	%r485, %r484, %r478;
	ld.global.u32 	%r486, [%rd42+12];
	shr.u32 	%r487, %r486, %r795;
	ld.global.u32 	%r488, [%rd43+12];
	shr.u32 	%r489, %r488, %r797;
	and.b32  	%r490, %r487, %r489;
	and.b32  	%r491, %r490, 1;
	add.s32 	%r492, %r491, %r485;
	ld.global.u32 	%r493, [%rd42+16];
	shr.u32 	%r494, %r493, %r795;
	ld.global.u32 	%r495, [%rd43+16];
	shr.u32 	%r496, %r495, %r797;
	and.b32  	%r497, %r494, %r496;
	and.b32  	%r498, %r497, 1;
	add.s32 	%r499, %r498, %r492;
	ld.global.u32 	%r500, [%rd42+20];
	shr.u32 	%r501, %r500, %r795;
	ld.global.u32 	%r502, [%rd43+20];
	shr.u32 	%r503, %r502, %r797;
	and.b32  	%r504, %r501, %r503;
	and.b32  	%r505, %r504, 1;
	add.s32 	%r506, %r505, %r499;
	ld.global.u32 	%r507, [%rd42+24];
	shr.u32 	%r508, %r507, %r795;
	ld.global.u32 	%r509, [%rd43+24];
	shr.u32 	%r510, %r509, %r797;
	and.b32  	%r511, %r508, %r510;
	and.b32  	%r512, %r511, 1;
	add.s32 	%r513, %r512, %r506;
	ld.global.u32 	%r514, [%rd42+28];
	shr.u32 	%r515, %r514, %r795;
	ld.global.u32 	%r516, [%rd43+28];
	shr.u32 	%r517, %r516, %r797;
	and.b32  	%r518, %r515, %r517;
	and.b32  	%r519, %r518, 1;
	add.s32 	%r810, %r519, %r513;
	add.s32 	%r805, %r805, 8;
$L__BB6_13:
	setp.eq.s32 	%p36, %r5, 0;
	@%p36 bra 	$L__BB6_20;
	setp.lt.u32 	%p37, %r6, 3;
	@%p37 bra 	$L__BB6_16;
	mul.wide.u32 	%rd44, %r805, 4;
	add.s64 	%rd45, %rd2, %rd44;
	ld.global.u32 	%r521, [%rd45];
	shr.u32 	%r522, %r521, %r795;
	add.s64 	%rd46, %rd1, %rd44;
	ld.global.u32 	%r523, [%rd46];
	shr.u32 	%r524, %r523, %r797;
	and.b32  	%r525, %r522, %r524;
	and.b32  	%r526, %r525, 1;
	add.s32 	%r527, %r526, %r810;
	ld.global.u32 	%r528, [%rd45+4];
	shr.u32 	%r529, %r528, %r795;
	ld.global.u32 	%r530, [%rd46+4];
	shr.u32 	%r531, %r530, %r797;
	and.b32  	%r532, %r529, %r531;
	and.b32  	%r533, %r532, 1;
	add.s32 	%r534, %r533, %r527;
	ld.global.u32 	%r535, [%rd45+8];
	shr.u32 	%r536, %r535, %r795;
	ld.global.u32 	%r537, [%rd46+8];
	shr.u32 	%r538, %r537, %r797;
	and.b32  	%r539, %r536, %r538;
	and.b32  	%r540, %r539, 1;
	add.s32 	%r541, %r540, %r534;
	ld.global.u32 	%r542, [%rd45+12];
	shr.u32 	%r543, %r542, %r795;
	ld.global.u32 	%r544, [%rd46+12];
	shr.u32 	%r545, %r544, %r797;
	and.b32  	%r546, %r543, %r545;
	and.b32  	%r547, %r546, 1;
	add.s32 	%r810, %r547, %r541;
	add.s32 	%r805, %r805, 4;
$L__BB6_16:
	setp.eq.s32 	%p38, %r8, 0;
	@%p38 bra 	$L__BB6_20;
	setp.eq.s32 	%p39, %r8, 1;
	mul.wide.u32 	%rd47, %r805, 4;
	add.s64 	%rd9, %rd2, %rd47;
	ld.global.u32 	%r548, [%rd9];
	shr.u32 	%r549, %r548, %r795;
	add.s64 	%rd10, %rd1, %rd47;
	ld.global.u32 	%r550, [%rd10];
	shr.u32 	%r551, %r550, %r797;
	and.b32  	%r552, %r549, %r551;
	and.b32  	%r553, %r552, 1;
	add.s32 	%r810, %r553, %r810;
	@%p39 bra 	$L__BB6_20;
	setp.eq.s32 	%p40, %r8, 2;
	ld.global.u32 	%r554, [%rd9+4];
	shr.u32 	%r555, %r554, %r795;
	ld.global.u32 	%r556, [%rd10+4];
	shr.u32 	%r557, %r556, %r797;
	and.b32  	%r558, %r555, %r557;
	and.b32  	%r559, %r558, 1;
	add.s32 	%r810, %r559, %r810;
	@%p40 bra 	$L__BB6_20;
	ld.global.u32 	%r560, [%rd9+8];
	shr.u32 	%r561, %r560, %r795;
	ld.global.u32 	%r562, [%rd10+8];
	shr.u32 	%r563, %r562, %r797;
	and.b32  	%r564, %r561, %r563;
	and.b32  	%r565, %r564, 1;
	add.s32 	%r810, %r565, %r810;
$L__BB6_20:
	setp.eq.s32 	%p41, %r797, %r2;
	neg.s32 	%r566, %r810;
	selp.b32 	%r567, %r566, %r810, %p41;
	add.s32 	%r568, %r797, %r795;
	shl.b32 	%r569, %r567, %r568;
	add.s32 	%r811, %r569, %r811;
	add.s32 	%r797, %r797, 1;
	setp.ne.s32 	%p42, %r797, %r103;
	@%p42 bra 	$L__BB6_7;
$L__BB6_21:
	add.s32 	%r795, %r795, 1;
	setp.eq.s32 	%p54, %r795, %r102;
	@%p54 bra 	$L__BB6_49;
	bra.uni 	$L__BB6_5;
$L__BB6_22:
	mov.b32 	%r812, 0;
$L__BB6_23:
	setp.lt.u32 	%p43, %r101, 16;
	mov.b32 	%r820, 0;
	mov.u32 	%r825, %r820;
	@%p43 bra 	$L__BB6_26;
	mov.b32 	%r814, 0;
	mov.u32 	%r825, %r814;
$L__BB6_25:
	.pragma "nounroll";
	mul.wide.u32 	%rd48, %r814, 4;
	add.s64 	%rd49, %rd2, %rd48;
	ld.global.u32 	%r574, [%rd49];
	shr.u32 	%r575, %r574, %r795;
	add.s64 	%rd50, %rd1, %rd48;
	ld.global.u32 	%r576, [%rd50];
	shr.u32 	%r577, %r576, %r812;
	and.b32  	%r578, %r575, %r577;
	and.b32  	%r579, %r578, 1;
	add.s32 	%r580, %r579, %r825;
	ld.global.u32 	%r581, [%rd49+4];
	shr.u32 	%r582, %r581, %r795;
	ld.global.u32 	%r583, [%rd50+4];
	shr.u32 	%r584, %r583, %r812;
	and.b32  	%r585, %r582, %r584;
	and.b32  	%r586, %r585, 1;
	add.s32 	%r587, %r586, %r580;
	ld.global.u32 	%r588, [%rd49+8];
	shr.u32 	%r589, %r588, %r795;
	ld.global.u32 	%r590, [%rd50+8];
	shr.u32 	%r591, %r590, %r812;
	and.b32  	%r592, %r589, %r591;
	and.b32  	%r593, %r592, 1;
	add.s32 	%r594, %r593, %r587;
	ld.global.u32 	%r595, [%rd49+12];
	shr.u32 	%r596, %r595, %r795;
	ld.global.u32 	%r597, [%rd50+12];
	shr.u32 	%r598, %r597, %r812;
	and.b32  	%r599, %r596, %r598;
	and.b32  	%r600, %r599, 1;
	add.s32 	%r601, %r600, %r594;
	ld.global.u32 	%r602, [%rd49+16];
	shr.u32 	%r603, %r602, %r795;
	ld.global.u32 	%r604, [%rd50+16];
	shr.u32 	%r605, %r604, %r812;
	and.b32  	%r606, %r603, %r605;
	and.b32  	%r607, %r606, 1;
	add.s32 	%r608, %r607, %r601;
	ld.global.u32 	%r609, [%rd49+20];
	shr.u32 	%r610, %r609, %r795;
	ld.global.u32 	%r611, [%rd50+20];
	shr.u32 	%r612, %r611, %r812;
	and.b32  	%r613, %r610, %r612;
	and.b32  	%r614, %r613, 1;
	add.s32 	%r615, %r614, %r608;
	ld.global.u32 	%r616, [%rd49+24];
	shr.u32 	%r617, %r616, %r795;
	ld.global.u32 	%r618, [%rd50+24];
	shr.u32 	%r619, %r618, %r812;
	and.b32  	%r620, %r617, %r619;
	and.b32  	%r621, %r620, 1;
	add.s32 	%r622, %r621, %r615;
	ld.global.u32 	%r623, [%rd49+28];
	shr.u32 	%r624, %r623, %r795;
	ld.global.u32 	%r625, [%rd50+28];
	shr.u32 	%r626, %r625, %r812;
	and.b32  	%r627, %r624, %r626;
	and.b32  	%r628, %r627, 1;
	add.s32 	%r629, %r628, %r622;
	ld.global.u32 	%r630, [%rd49+32];
	shr.u32 	%r631, %r630, %r795;
	ld.global.u32 	%r632, [%rd50+32];
	shr.u32 	%r633, %r632, %r812;
	and.b32  	%r634, %r631, %r633;
	and.b32  	%r635, %r634, 1;
	add.s32 	%r636, %r635, %r629;
	ld.global.u32 	%r637, [%rd49+36];
	shr.u32 	%r638, %r637, %r795;
	ld.global.u32 	%r639, [%rd50+36];
	shr.u32 	%r640, %r639, %r812;
	and.b32  	%r641, %r638, %r640;
	and.b32  	%r642, %r641, 1;
	add.s32 	%r643, %r642, %r636;
	ld.global.u32 	%r644, [%rd49+40];
	shr.u32 	%r645, %r644, %r795;
	ld.global.u32 	%r646, [%rd50+40];
	shr.u32 	%r647, %r646, %r812;
	and.b32  	%r648, %r645, %r647;
	and.b32  	%r649, %r648, 1;
	add.s32 	%r650, %r649, %r643;
	ld.global.u32 	%r651, [%rd49+44];
	shr.u32 	%r652, %r651, %r795;
	ld.global.u32 	%r653, [%rd50+44];
	shr.u32 	%r654, %r653, %r812;
	and.b32  	%r655, %r652, %r654;
	and.b32  	%r656, %r655, 1;
	add.s32 	%r657, %r656, %r650;
	ld.global.u32 	%r658, [%rd49+48];
	shr.u32 	%r659, %r658, %r795;
	ld.global.u32 	%r660, [%rd50+48];
	shr.u32 	%r661, %r660, %r812;
	and.b32  	%r662, %r659, %r661;
	and.b32  	%r663, %r662, 1;
	add.s32 	%r664, %r663, %r657;
	ld.global.u32 	%r665, [%rd49+52];
	shr.u32 	%r666, %r665, %r795;
	ld.global.u32 	%r667, [%rd50+52];
	shr.u32 	%r668, %r667, %r812;
	and.b32  	%r669, %r666, %r668;
	and.b32  	%r670, %r669, 1;
	add.s32 	%r671, %r670, %r664;
	ld.global.u32 	%r672, [%rd49+56];
	shr.u32 	%r673, %r672, %r795;
	ld.global.u32 	%r674, [%rd50+56];
	shr.u32 	%r675, %r674, %r812;
	and.b32  	%r676, %r673, %r675;
	and.b32  	%r677, %r676, 1;
	add.s32 	%r678, %r677, %r671;
	ld.global.u32 	%r679, [%rd49+60];
	shr.u32 	%r680, %r679, %r795;
	ld.global.u32 	%r681, [%rd50+60];
	shr.u32 	%r682, %r681, %r812;
	and.b32  	%r683, %r680, %r682;
	and.b32  	%r684, %r683, 1;
	add.s32 	%r825, %r684, %r678;
	add.s32 	%r814, %r814, 16;
	setp.ne.s32 	%p44, %r814, %r7;
	mov.u32 	%r820, %r7;
	@%p44 bra 	$L__BB6_25;
$L__BB6_26:
	setp.eq.s32 	%p45, %r3, 0;
	@%p45 bra 	$L__BB6_36;
	setp.lt.u32 	%p46, %r4, 7;
	@%p46 bra 	$L__BB6_29;
	mul.wide.u32 	%rd51, %r820, 4;
	add.s64 	%rd52, %rd2, %rd51;
	ld.global.u32 	%r686, [%rd52];
	shr.u32 	%r687, %r686, %r795;
	add.s64 	%rd53, %rd1, %rd51;
	ld.global.u32 	%r688, [%rd53];
	shr.u32 	%r689, %r688, %r812;
	and.b32  	%r690, %r687, %r689;
	and.b32  	%r691, %r690, 1;
	add.s32 	%r692, %r691, %r825;
	ld.global.u32 	%r693, [%rd52+4];
	shr.u32 	%r694, %r693, %r795;
	ld.global.u32 	%r695, [%rd53+4];
	shr.u32 	%r696, %r695, %r812;
	and.b32  	%r697, %r694, %r696;
	and.b32  	%r698, %r697, 1;
	add.s32 	%r699, %r698, %r692;
	ld.global.u32 	%r700, [%rd52+8];
	shr.u32 	%r701, %r700, %r795;
	ld.global.u32 	%r702, [%rd53+8];
	shr.u32 	%r703, %r702, %r812;
	and.b32  	%r704, %r701, %r703;
	and.b32  	%r705, %r704, 1;
	add.s32 	%r706, %r705, %r699;
	ld.global.u32 	%r707, [%rd52+12];
	shr.u32 	%r708, %r707, %r795;
	ld.global.u32 	%r709, [%rd53+12];
	shr.u32 	%r710, %r709, %r812;
	and.b32  	%r711, %r708, %r710;
	and.b32  	%r712, %r711, 1;
	add.s32 	%r713, %r712, %r706;
	ld.global.u32 	%r714, [%rd52+16];
	shr.u32 	%r715, %r714, %r795;
	ld.global.u32 	%r716, [%rd53+16];
	shr.u32 	%r717, %r716, %r812;
	and.b32  	%r718, %r715, %r717;
	and.b32  	%r719, %r718, 1;
	add.s32 	%r720, %r719, %r713;
	ld.global.u32 	%r721, [%rd52+20];
	shr.u32 	%r722, %r721, %r795;
	ld.global.u32 	%r723, [%rd53+20];
	shr.u32 	%r724, %r723, %r812;
	and.b32  	%r725, %r722, %r724;
	and.b32  	%r726, %r725, 1;
	add.s32 	%r727, %r726, %r720;
	ld.global.u32 	%r728, [%rd52+24];
	shr.u32 	%r729, %r728, %r795;
	ld.global.u32 	%r730, [%rd53+24];
	shr.u32 	%r731, %r730, %r812;
	and.b32  	%r732, %r729, %r731;
	and.b32  	%r733, %r732, 1;
	add.s32 	%r734, %r733, %r727;
	ld.global.u32 	%r735, [%rd52+28];
	shr.u32 	%r736, %r735, %r795;
	ld.global.u32 	%r737, [%rd53+28];
	shr.u32 	%r738, %r737, %r812;
	and.b32  	%r739, %r736, %r738;
	and.b32  	%r740, %r739, 1;
	add.s32 	%r825, %r740, %r734;
	add.s32 	%r820, %r820, 8;
$L__BB6_29:
	setp.eq.s32 	%p47, %r5, 0;
	@%p47 bra 	$L__BB6_36;
	setp.lt.u32 	%p48, %r6, 3;
	@%p48 bra 	$L__BB6_32;
	mul.wide.u32 	%rd54, %r820, 4;
	add.s64 	%rd55, %rd2, %rd54;
	ld.global.u32 	%r742, [%rd55];
	shr.u32 	%r743, %r742, %r795;
	add.s64 	%rd56, %rd1, %rd54;
	ld.global.u32 	%r744, [%rd56];
	shr.u32 	%r745, %r744, %r812;
	and.b32  	%r746, %r743, %r745;
	and.b32  	%r747, %r746, 1;
	add.s32 	%r748, %r747, %r825;
	ld.global.u32 	%r749, [%rd55+4];
	shr.u32 	%r750, %r749, %r795;
	ld.global.u32 	%r751, [%rd56+4];
	shr.u32 	%r752, %r751, %r812;
	and.b32  	%r753, %r750, %r752;
	and.b32  	%r754, %r753, 1;
	add.s32 	%r755, %r754, %r748;
	ld.global.u32 	%r756, [%rd55+8];
	shr.u32 	%r757, %r756, %r795;
	ld.global.u32 	%r758, [%rd56+8];
	shr.u32 	%r759, %r758, %r812;
	and.b32  	%r760, %r757, %r759;
	and.b32  	%r761, %r760, 1;
	add.s32 	%r762, %r761, %r755;
	ld.global.u32 	%r763, [%rd55+12];
	shr.u32 	%r764, %r763, %r795;
	ld.global.u32 	%r765, [%rd56+12];
	shr.u32 	%r766, %r765, %r812;
	and.b32  	%r767, %r764, %r766;
	and.b32  	%r768, %r767, 1;
	add.s32 	%r825, %r768, %r762;
	add.s32 	%r820, %r820, 4;
$L__BB6_32:
	setp.eq.s32 	%p49, %r8, 0;
	@%p49 bra 	$L__BB6_36;
	setp.eq.s32 	%p50, %r8, 1;
	mul.wide.u32 	%rd57, %r820, 4;
	add.s64 	%rd11, %rd2, %rd57;
	ld.global.u32 	%r769, [%rd11];
	shr.u32 	%r770, %r769, %r795;
	add.s64 	%rd12, %rd1, %rd57;
	ld.global.u32 	%r771, [%rd12];
	shr.u32 	%r772, %r771, %r812;
	and.b32  	%r773, %r770, %r772;
	and.b32  	%r774, %r773, 1;
	add.s32 	%r825, %r774, %r825;
	@%p50 bra 	$L__BB6_36;
	setp.eq.s32 	%p51, %r8, 2;
	ld.global.u32 	%r775, [%rd11+4];
	shr.u32 	%r776, %r775, %r795;
	ld.global.u32 	%r777, [%rd12+4];
	shr.u32 	%r778, %r777, %r812;
	and.b32  	%r779, %r776, %r778;
	and.b32  	%r780, %r779, 1;
	add.s32 	%r825, %r780, %r825;
	@%p51 bra 	$L__BB6_36;
	ld.global.u32 	%r781, [%rd11+8];
	shr.u32 	%r782, %r781, %r795;
	ld.global.u32 	%r783, [%rd12+8];
	shr.u32 	%r784, %r783, %r812;
	and.b32  	%r785, %r782, %r784;
	and.b32  	%r786, %r785, 1;
	add.s32 	%r825, %r786, %r825;
$L__BB6_36:
	neg.s32 	%r787, %r825;
	setp.eq.s32 	%p52, %r812, %r2;
	selp.b32 	%r788, %r825, %r787, %p52;
	add.s32 	%r789, %r812, %r795;
	shl.b32 	%r790, %r788, %r789;
	add.s32 	%r811, %r790, %r811;
	add.s32 	%r812, %r812, 1;
	setp.eq.s32 	%p53, %r812, %r103;
	@%p53 bra 	$L__BB6_21;
	bra.uni 	$L__BB6_23;
$L__BB6_37:
	and.b32  	%r64, %r101, 15;
	and.b32  	%r65, %r101, 7;
	and.b32  	%r66, %r101, 2147483632;
	and.b32  	%r67, %r101, 3;
	mov.f64 	%fd6, 0d4000000000000000;
	{
	.reg .b32 %temp; 
	mov.b64 	{%temp, %r68}, %fd6;
	}
	mov.b32 	%r826, 0;
	mov.u32 	%r811, %r826;
$L__BB6_38:
	mov.b32 	%r828, 0;
$L__BB6_39:
	setp.gt.s32 	%p4, %r101, 0;
	mov.b32 	%r832, 0;
	@%p4 bra 	$L__BB6_50;
$L__BB6_40:
	setp.lt.u32 	%p14, %r832, 16;
	@%p14 bra 	$L__BB6_47;
	setp.lt.s32 	%p15, %r68, 0;
	cvt.rn.f32.u32 	%f1, %r832;
	div.rn.f32 	%f3, %f1, 0f41700000;
	setp.lt.f32 	%p16, %f3, 0f00800000;
	mul.f32 	%f4, %f3, 0f4B000000;
	selp.f32 	%f5, %f4, %f3, %p16;
	selp.f32 	%f6, 0fC1B80000, 0f00000000, %p16;
	mov.b32 	%r328, %f5;
	add.s32 	%r329, %r328, -1060439283;
	and.b32  	%r330, %r329, -8388608;
	sub.s32 	%r331, %r328, %r330;
	mov.b32 	%f7, %r331;
	cvt.rn.f32.s32 	%f8, %r330;
	fma.rn.f32 	%f9, %f8, 0f34000000, %f6;
	add.f32 	%f10, %f7, 0fBF800000;
	fma.rn.f32 	%f11, %f10, 0f3DC6B27F, 0fBE2C7F30;
	fma.rn.f32 	%f12, %f11, %f10, 0f3E2FCF2A;
	fma.rn.f32 	%f13, %f12, %f10, 0fBE374E43;
	fma.rn.f32 	%f14, %f13, %f10, 0f3E520BF4;
	fma.rn.f32 	%f15, %f14, %f10, 0fBE763C8B;
	fma.rn.f32 	%f16, %f15, %f10, 0f3E93BF99;
	fma.rn.f32 	%f17, %f16, %f10, 0fBEB8AA49;
	fma.rn.f32 	%f18, %f17, %f10, 0f3EF6384A;
	fma.rn.f32 	%f19, %f18, %f10, 0fBF38AA3B;
	mul.f32 	%f20, %f10, %f19;
	mul.f32 	%f21, %f10, %f20;
	fma.rn.f32 	%f22, %f10, 0f3FB8AA3B, %f21;
	add.f32 	%f23, %f9, %f22;
	setp.gt.u32 	%p17, %r328, 2139095039;
	fma.rn.f32 	%f24, %f5, 0f7F800000, 0f7F800000;
	selp.f32 	%f25, %f24, %f23, %p17;
	setp.eq.f32 	%p18, %f5, 0f00000000;
	cvt.rpi.f32.f32 	%f26, %f25;
	selp.f32 	%f2, 0fFF800000, %f26, %p18;
	cvt.f64.f32 	%fd7, %f2;
	{
	.reg .b32 %temp; 
	mov.b64 	{%temp, %r78}, %fd7;
	}
	shr.u32 	%r332, %r78, 20;
	and.b32  	%r333, %r332, 2047;
	add.s32 	%r334, %r333, -1012;
	mov.b64 	%rd33, %fd7;
	shl.b64 	%rd34, %rd33, %r334;
	setp.eq.s64 	%p19, %rd34, -9223372036854775808;
	{ // callseq 38, 0
	.param .b64 param0;
	st.param.f64 	[param0], %fd7;
	.param .b64 retval0;
	call.uni (retval0), 
	__internal_accurate_pow, 
	(
	param0
	);
	ld.param.f64 	%fd8, [retval0];
	} // callseq 38
	neg.f64 	%fd10, %fd8;
	selp.f64 	%fd11, %fd10, %fd8, %p19;
	selp.f64 	%fd12, %fd11, %fd8, %p15;
	cvt.rzi.f64.f64 	%fd13, %fd7;
	setp.neu.f64 	%p20, %fd13, %fd7;
	selp.f64 	%fd15, 0dFFF8000000000000, %fd12, %p20;
	selp.f64 	%fd19, %fd15, %fd12, %p15;
	add.f64 	%fd16, %fd7, 0d4000000000000000;
	{
	.reg .b32 %temp; 
	mov.b64 	{%temp, %r335}, %fd16;
	}
	and.b32  	%r336, %r335, 2146435072;
	setp.ne.s32 	%p21, %r336, 2146435072;
	@%p21 bra 	$L__BB6_46;
	setp.nan.f32 	%p22, %f2, %f2;
	@%p22 bra 	$L__BB6_45;
	abs.f64 	%fd17, %fd7;
	setp.neu.f64 	%p23, %fd17, 0d7FF0000000000000;
	@%p23 bra 	$L__BB6_46;
	setp.lt.s32 	%p24, %r78, 0;
	selp.b32 	%r337, 0, 2146435072, %p24;
	mov.b32 	%r338, 0;
	mov.b64 	%fd19, {%r338, %r337};
	bra.uni 	$L__BB6_46;
$L__BB6_45:
	mov.f64 	%fd18, 0d4000000000000000;
	add.rn.f64 	%fd19, %fd18, %fd7;
$L__BB6_46:
	setp.eq.f32 	%p25, %f2, 0f00000000;
	cvt.rn.f32.f64 	%f27, %fd19;
	selp.f32 	%f28, 0f3F800000, %f27, %p25;
	div.rn.f32 	%f29, %f1, %f28;
	cvt.rni.s64.f32 	%rd36, %f29;
	cvt.rn.f32.s64 	%f30, %rd36;
	mul.f32 	%f31, %f28, %f30;
	cvt.rzi.s32.f32 	%r832, %f31;
$L__BB6_47:
	setp.eq.s32 	%p26, %r826, %r1;
	add.u64 	%rd37, %SP, 0;
	add.u64 	%rd38, %SPL, 0;
	st.local.u32 	[%rd38], %r832;
	mov.u64 	%rd39, $str;
	cvta.global.u64 	%rd40, %rd39;
	{ // callseq 39, 0
	.param .b64 param0;
	st.param.b64 	[param0], %rd40;
	.param .b64 param1;
	st.param.b64 	[param1], %rd37;
	.param .b32 retval0;
	call.uni (retval0), 
	vprintf, 
	(
	param0, 
	param1
	);
	ld.param.b32 	%r339, [retval0];
	} // callseq 39
	neg.s32 	%r341, %r832;
	selp.b32 	%r342, %r341, %r832, %p26;
	setp.eq.s32 	%p27, %r828, %r2;
	neg.s32 	%r343, %r342;
	selp.b32 	%r344, %r343, %r342, %p27;
	add.s32 	%r345, %r828, %r826;
	shl.b32 	%r346, %r344, %r345;
	add.s32 	%r811, %r346, %r811;
	add.s32 	%r828, %r828, 1;
	setp.eq.s32 	%p28, %r828, %r103;
	@%p28 bra 	$L__BB6_48;
	bra.uni 	$L__BB6_39;
$L__BB6_48:
	add.s32 	%r826, %r826, 1;
	setp.ne.s32 	%p29, %r826, %r102;
	@%p29 bra 	$L__BB6_38;
$L__BB6_49:
	cvta.to.global.u64 	%rd58, %rd15;
	mov.u32 	%r791, %tid.x;
	mov.u32 	%r792, %ntid.x;
	mov.u32 	%r793, %ctaid.x;
	mad.lo.s32 	%r794, %r793, %r792, %r791;
	mul.wide.s32 	%rd59, %r794, 4;
	add.s64 	%rd60, %rd58, %rd59;
	st.global.u32 	[%rd60], %r811;
	ret;
$L__BB6_50:
	setp.lt.u32 	%p5, %r101, 16;
	mov.b32 	%r838, 0;
	mov.u32 	%r832, %r838;
	@%p5 bra 	$L__BB6_53;
	mov.b32 	%r830, 0;
	mov.u32 	%r832, %r830;
$L__BB6_52:
	.pragma "nounroll";
	mul.wide.u32 	%rd23, %r830, 4;
	add.s64 	%rd24, %rd2, %rd23;
	ld.global.u32 	%r113, [%rd24];
	shr.u32 	%r114, %r113, %r826;
	add.s64 	%rd25, %rd1, %rd23;
	ld.global.u32 	%r115, [%rd25];
	shr.u32 	%r116, %r115, %r828;
	and.b32  	%r117, %r114, %r116;
	and.b32  	%r118, %r117, 1;
	add.s32 	%r119, %r118, %r832;
	ld.global.u32 	%r120, [%rd24+4];
	shr.u32 	%r121, %r120, %r826;
	ld.global.u32 	%r122, [%rd25+4];
	shr.u32 	%r123, %r122, %r828;
	and.b32  	%r124, %r121, %r123;
	and.b32  	%r125, %r124, 1;
	add.s32 	%r126, %r125, %r119;
	ld.global.u32 	%r127, [%rd24+8];
	shr.u32 	%r128, %r127, %r826;
	ld.global.u32 	%r129, [%rd25+8];
	shr.u32 	%r130, %r129, %r828;
	and.b32  	%r131, %r128, %r130;
	and.b32  	%r132, %r131, 1;
	add.s32 	%r133, %r132, %r126;
	ld.global.u32 	%r134, [%rd24+12];
	shr.u32 	%r135, %r134, %r826;
	ld.global.u32 	%r136, [%rd25+12];
	shr.u32 	%r137, %r136, %r828;
	and.b32  	%r138, %r135, %r137;
	and.b32  	%r139, %r138, 1;
	add.s32 	%r140, %r139, %r133;
	ld.global.u32 	%r141, [%rd24+16];
	shr.u32 	%r142, %r141, %r826;
	ld.global.u32 	%r143, [%rd25+16];
	shr.u32 	%r144, %r143, %r828;
	and.b32  	%r145, %r142, %r144;
	and.b32  	%r146, %r145, 1;
	add.s32 	%r147, %r146, %r140;
	ld.global.u32 	%r148, [%rd24+20];
	shr.u32 	%r149, %r148, %r826;
	ld.global.u32 	%r150, [%rd25+20];
	shr.u32 	%r151, %r150, %r828;
	and.b32  	%r152, %r149, %r151;
	and.b32  	%r153, %r152, 1;
	add.s32 	%r154, %r153, %r147;
	ld.global.u32 	%r155, [%rd24+24];
	shr.u32 	%r156, %r155, %r826;
	ld.global.u32 	%r157, [%rd25+24];
	shr.u32 	%r158, %r157, %r828;
	and.b32  	%r159, %r156, %r158;
	and.b32  	%r160, %r159, 1;
	add.s32 	%r161, %r160, %r154;
	ld.global.u32 	%r162, [%rd24+28];
	shr.u32 	%r163, %r162, %r826;
	ld.global.u32 	%r164, [%rd25+28];
	shr.u32 	%r165, %r164, %r828;
	and.b32  	%r166, %r163, %r165;
	and.b32  	%r167, %r166, 1;
	add.s32 	%r168, %r167, %r161;
	ld.global.u32 	%r169, [%rd24+32];
	shr.u32 	%r170, %r169, %r826;
	ld.global.u32 	%r171, [%rd25+32];
	shr.u32 	%r172, %r171, %r828;
	and.b32  	%r173, %r170, %r172;
	and.b32  	%r174, %r173, 1;
	add.s32 	%r175, %r174, %r168;
	ld.global.u32 	%r176, [%rd24+36];
	shr.u32 	%r177, %r176, %r826;
	ld.global.u32 	%r178, [%rd25+36];
	shr.u32 	%r179, %r178, %r828;
	and.b32  	%r180, %r177, %r179;
	and.b32  	%r181, %r180, 1;
	add.s32 	%r182, %r181, %r175;
	ld.global.u32 	%r183, [%rd24+40];
	shr.u32 	%r184, %r183, %r826;
	ld.global.u32 	%r185, [%rd25+40];
	shr.u32 	%r186, %r185, %r828;
	and.b32  	%r187, %r184, %r186;
	and.b32  	%r188, %r187, 1;
	add.s32 	%r189, %r188, %r182;
	ld.global.u32 	%r190, [%rd24+44];
	shr.u32 	%r191, %r190, %r826;
	ld.global.u32 	%r192, [%rd25+44];
	shr.u32 	%r193, %r192, %r828;
	and.b32  	%r194, %r191, %r193;
	and.b32  	%r195, %r194, 1;
	add.s32 	%r196, %r195, %r189;
	ld.global.u32 	%r197, [%rd24+48];
	shr.u32 	%r198, %r197, %r826;
	ld.global.u32 	%r199, [%rd25+48];
	shr.u32 	%r200, %r199, %r828;
	and.b32  	%r201, %r198, %r200;
	and.b32  	%r202, %r201, 1;
	add.s32 	%r203, %r202, %r196;
	ld.global.u32 	%r204, [%rd24+52];
	shr.u32 	%r205, %r204, %r826;
	ld.global.u32 	%r206, [%rd25+52];
	shr.u32 	%r207, %r206, %r828;
	and.b32  	%r208, %r205, %r207;
	and.b32  	%r209, %r208, 1;
	add.s32 	%r210, %r209, %r203;
	ld.global.u32 	%r211, [%rd24+56];
	shr.u32 	%r212, %r211, %r826;
	ld.global.u32 	%r213, [%rd25+56];
	shr.u32 	%r214, %r213, %r828;
	and.b32  	%r215, %r212, %r214;
	and.b32  	%r216, %r215, 1;
	add.s32 	%r217, %r216, %r210;
	ld.global.u32 	%r218, [%rd24+60];
	shr.u32 	%r219, %r218, %r826;
	ld.global.u32 	%r220, [%rd25+60];
	shr.u32 	%r221, %r220, %r828;
	and.b32  	%r222, %r219, %r221;
	and.b32  	%r223, %r222, 1;
	add.s32 	%r832, %r223, %r217;
	add.s32 	%r830, %r830, 16;
	setp.eq.s32 	%p6, %r830, %r66;
	mov.u32 	%r838, %r66;
	@%p6 bra 	$L__BB6_53;
	bra.uni 	$L__BB6_52;
$L__BB6_53:
	setp.eq.s32 	%p7, %r64, 0;
	@%p7 bra 	$L__BB6_40;
	add.s32 	%r225, %r64, -1;
	setp.lt.u32 	%p8, %r225, 7;
	@%p8 bra 	$L__BB6_56;
	mul.wide.u32 	%rd26, %r838, 4;
	add.s64 	%rd27, %rd2, %rd26;
	ld.global.u32 	%r226, [%rd27];
	shr.u32 	%r227, %r226, %r826;
	add.s64 	%rd28, %rd1, %rd26;
	ld.global.u32 	%r228, [%rd28];
	shr.u32 	%r229, %r228, %r828;
	and.b32  	%r230, %r227, %r229;
	and.b32  	%r231, %r230, 1;
	add.s32 	%r232, %r231, %r832;
	ld.global.u32 	%r233, [%rd27+4];
	shr.u32 	%r234, %r233, %r826;
	ld.global.u32 	%r235, [%rd28+4];
	shr.u32 	%r236, %r235, %r828;
	and.b32  	%r237, %r234, %r236;
	and.b32  	%r238, %r237, 1;
	add.s32 	%r239, %r238, %r232;
	ld.global.u32 	%r240, [%rd27+8];
	shr.u32 	%r241, %r240, %r826;
	ld.global.u32 	%r242, [%rd28+8];
	shr.u32 	%r243, %r242, %r828;
	and.b32  	%r244, %r241, %r243;
	and.b32  	%r245, %r244, 1;
	add.s32 	%r246, %r245, %r239;
	ld.global.u32 	%r247, [%rd27+12];
	shr.u32 	%r248, %r247, %r826;
	ld.global.u32 	%r249, [%rd28+12];
	shr.u32 	%r250, %r249, %r828;
	and.b32  	%r251, %r248, %r250;
	and.b32  	%r252, %r251, 1;
	add.s32 	%r253, %r252, %r246;
	ld.global.u32 	%r254, [%rd27+16];
	shr.u32 	%r255, %r254, %r826;
	ld.global.u32 	%r256, [%rd28+16];
	shr.u32 	%r257, %r256, %r828;
	and.b32  	%r258, %r255, %r257;
	and.b32  	%r259, %r258, 1;
	add.s32 	%r260, %r259, %r253;
	ld.global.u32 	%r261, [%rd27+20];
	shr.u32 	%r262, %r261, %r826;
	ld.global.u32 	%r263, [%rd28+20];
	shr.u32 	%r264, %r263, %r828;
	and.b32  	%r265, %r262, %r264;
	and.b32  	%r266, %r265, 1;
	add.s32 	%r267, %r266, %r260;
	ld.global.u32 	%r268, [%rd27+24];
	shr.u32 	%r269, %r268, %r826;
	ld.global.u32 	%r270, [%rd28+24];
	shr.u32 	%r271, %r270, %r828;
	and.b32  	%r272, %r269, %r271;
	and.b32  	%r273, %r272, 1;
	add.s32 	%r274, %r273, %r267;
	ld.global.u32 	%r275, [%rd27+28];
	shr.u32 	%r276, %r275, %r826;
	ld.global.u32 	%r277, [%rd28+28];
	shr.u32 	%r278, %r277, %r828;
	and.b32  	%r279, %r276, %r278;
	and.b32  	%r280, %r279, 1;
	add.s32 	%r832, %r280, %r274;
	add.s32 	%r838, %r838, 8;
$L__BB6_56:
	setp.eq.s32 	%p9, %r65, 0;
	@%p9 bra 	$L__BB6_40;
	add.s32 	%r282, %r65, -1;
	setp.lt.u32 	%p10, %r282, 3;
	@%p10 bra 	$L__BB6_59;
	mul.wide.u32 	%rd29, %r838, 4;
	add.s64 	%rd30, %rd2, %rd29;
	ld.global.u32 	%r283, [%rd30];
	shr.u32 	%r284, %r283, %r826;
	add.s64 	%rd31, %rd1, %rd29;
	ld.global.u32 	%r285, [%rd31];
	shr.u32 	%r286, %r285, %r828;
	and.b32  	%r287, %r284, %r286;
	and.b32  	%r288, %r287, 1;
	add.s32 	%r289, %r288, %r832;
	ld.global.u32 	%r290, [%rd30+4];
	shr.u32 	%r291, %r290, %r826;
	ld.global.u32 	%r292, [%rd31+4];
	shr.u32 	%r293, %r292, %r828;
	and.b32  	%r294, %r291, %r293;
	and.b32  	%r295, %r294, 1;
	add.s32 	%r296, %r295, %r289;
	ld.global.u32 	%r297, [%rd30+8];
	shr.u32 	%r298, %r297, %r826;
	ld.global.u32 	%r299, [%rd31+8];
	shr.u32 	%r300, %r299, %r828;
	and.b32  	%r301, %r298, %r300;
	and.b32  	%r302, %r301, 1;
	add.s32 	%r303, %r302, %r296;
	ld.global.u32 	%r304, [%rd30+12];
	shr.u32 	%r305, %r304, %r826;
	ld.global.u32 	%r306, [%rd31+12];
	shr.u32 	%r307, %r306, %r828;
	and.b32  	%r308, %r305, %r307;
	and.b32  	%r309, %r308, 1;
	add.s32 	%r832, %r309, %r303;
	add.s32 	%r838, %r838, 4;
$L__BB6_59:
	setp.eq.s32 	%p11, %r67, 0;
	@%p11 bra 	$L__BB6_40;
	setp.eq.s32 	%p12, %r67, 1;
	mul.wide.u32 	%rd32, %r838, 4;
	add.s64 	%rd13, %rd2, %rd32;
	ld.global.u32 	%r310, [%rd13];
	shr.u32 	%r311, %r310, %r826;
	add.s64 	%rd14, %rd1, %rd32;
	ld.global.u32 	%r312, [%rd14];
	shr.u32 	%r313, %r312, %r828;
	and.b32  	%r314, %r311, %r313;
	and.b32  	%r315, %r314, 1;
	add.s32 	%r832, %r315, %r832;
	@%p12 bra 	$L__BB6_40;
	setp.eq.s32 	%p13, %r67, 2;
	ld.global.u32 	%r316, [%rd13+4];
	shr.u32 	%r317, %r316, %r826;
	ld.global.u32 	%r318, [%rd14+4];
	shr.u32 	%r319, %r318, %r828;
	and.b32  	%r320, %r317, %r319;
	and.b32  	%r321, %r320, 1;
	add.s32 	%r832, %r321, %r832;
	@%p13 bra 	$L__BB6_40;
	ld.global.u32 	%r322, [%rd13+8];
	shr.u32 	%r323, %r322, %r826;
	ld.global.u32 	%r324, [%rd14+8];
	shr.u32 	%r325, %r324, %r828;
	and.b32  	%r326, %r323, %r325;
	and.b32  	%r327, %r326, 1;
	add.s32 	%r832, %r327, %r832;
	bra.uni 	$L__BB6_40;

}
.func  (.param .b64 func_retval0) __internal_accurate_pow(
	.param .b64 __internal_accurate_pow_param_0
)
{
	.reg .pred 	%p<8>;
	.reg .b32 	%r<46>;
	.reg .b32 	%f<3>;
	.reg .b64 	%fd<109>;

	ld.param.f64 	%fd10, [__internal_accurate_pow_param_0];
	mov.f64 	%fd11, 0d4000000000000000;
	{
	.reg .b32 %temp; 
	mov.b64 	{%temp, %r8}, %fd11;
	}
	{
	.reg .b32 %temp; 
	mov.b64 	{%r9, %temp}, %fd11;
	}
	shr.u32 	%r10, %r8, 20;
	setp.lt.u32 	%p1, %r8, 1048576;
	mov.f64 	%fd12, 0d4360000000000000;
	{
	.reg .b32 %temp; 
	mov.b64 	{%temp, %r11}, %fd12;
	}
	{
	.reg .b32 %temp; 
	mov.b64 	{%r12, %temp}, %fd12;
	}
	shr.u32 	%r13, %r11, 20;
	add.s32 	%r14, %r13, -54;
	selp.b32 	%r15, %r12, %r9, %p1;
	selp.b32 	%r16, %r11, %r8, %p1;
	selp.b32 	%r1, %r14, %r10, %p1;
	add.s32 	%r45, %r1, -1023;
	and.b32  	%r17, %r16, -2146435073;
	or.b32  	%r18, %r17, 1072693248;
	mov.b64 	%fd107, {%r15, %r18};
	setp.lt.u32 	%p2, %r18, 1073127583;
	@%p2 bra 	$L__BB7_2;
	{
	.reg .b32 %temp; 
	mov.b64 	{%r19, %temp}, %fd107;
	}
	{
	.reg .b32 %temp; 
	mov.b64 	{%temp, %r20}, %fd107;
	}
	add.s32 	%r21, %r20, -1048576;
	mov.b64 	%fd107, {%r19, %r21};
	add.s32 	%r45, %r1, -1022;
$L__BB7_2:
	add.f64 	%fd13, %fd107, 0dBFF0000000000000;
	add.f64 	%fd14, %fd107, 0d3FF0000000000000;
	rcp.approx.ftz.f64 	%fd15, %fd14;
	neg.f64 	%fd16, %fd14;
	fma.rn.f64 	%fd17, %fd16, %fd15, 0d3FF0000000000000;
	fma.rn.f64 	%fd18, %fd17, %fd17, %fd17;
	fma.rn.f64 	%fd19, %fd18, %fd15, %fd15;
	mul.f64 	%fd20, %fd13, %fd19;
	fma.rn.f64 	%fd21, %fd13, %fd19, %fd20;
	mul.f64 	%fd22, %fd21, %fd21;
	fma.rn.f64 	%fd23, %fd22, 0d3EB0F5FF7D2CAFE2, 0d3ED0F5D241AD3B5A;
	fma.rn.f64 	%fd24, %fd23, %fd22, 0d3EF3B20A75488A3F;
	fma.rn.f64 	%fd25, %fd24, %fd22, 0d3F1745CDE4FAECD5;
	fma.rn.f64 	%fd26, %fd25, %fd22, 0d3F3C71C7258A578B;
	fma.rn.f64 	%fd27, %fd26, %fd22, 0d3F6249249242B910;
	fma.rn.f64 	%fd28, %fd27, %fd22, 0d3F89999999999DFB;
	sub.f64 	%fd29, %fd13, %fd21;
	add.f64 	%fd30, %fd29, %fd29;
	neg.f64 	%fd31, %fd21;
	fma.rn.f64 	%fd32, %fd31, %fd13, %fd30;
	mul.f64 	%fd33, %fd19, %fd32;
	fma.rn.f64 	%fd34, %fd22, %fd28, 0d3FB5555555555555;
	mov.f64 	%fd35, 0d3FB5555555555555;
	sub.f64 	%fd36, %fd35, %fd34;
	fma.rn.f64 	%fd37, %fd22, %fd28, %fd36;
	add.f64 	%fd38, %fd37, 0dBC46A4CB00B9E7B0;
	add.f64 	%fd39, %fd34, %fd38;
	sub.f64 	%fd40, %fd34, %fd39;
	add.f64 	%fd41, %fd38, %fd40;
	mul.rn.f64 	%fd42, %fd21, %fd21;
	neg.f64 	%fd43, %fd42;
	fma.rn.f64 	%fd44, %fd21, %fd21, %fd43;
	{
	.reg .b32 %temp; 
	mov.b64 	{%r22, %temp}, %fd33;
	}
	{
	.reg .b32 %temp; 
	mov.b64 	{%temp, %r23}, %fd33;
	}
	add.s32 	%r24, %r23, 1048576;
	mov.b64 	%fd45, {%r22, %r24};
	fma.rn.f64 	%fd46, %fd21, %fd45, %fd44;
	mul.rn.f64 	%fd47, %fd42, %fd21;
	neg.f64 	%fd48, %fd47;
	fma.rn.f64 	%fd49, %fd42, %fd21, %fd48;
	fma.rn.f64 	%fd50, %fd42, %fd33, %fd49;
	fma.rn.f64 	%fd51, %fd46, %fd21, %fd50;
	mul.rn.f64 	%fd52, %fd39, %fd47;
	neg.f64 	%fd53, %fd52;
	fma.rn.f64 	%fd54, %fd39, %fd47, %fd53;
	fma.rn.f64 	%fd55, %fd39, %fd51, %fd54;
	fma.rn.f64 	%fd56, %fd41, %fd47, %fd55;
	add.f64 	%fd57, %fd52, %fd56;
	sub.f64 	%fd58, %fd52, %fd57;
	add.f64 	%fd59, %fd56, %fd58;
	add.f64 	%fd60, %fd21, %fd57;
	sub.f64 	%fd61, %fd21, %fd60;
	add.f64 	%fd62, %fd57, %fd61;
	add.f64 	%fd63, %fd59, %fd62;
	add.f64 	%fd64, %fd33, %fd63;
	add.f64 	%fd65, %fd60, %fd64;
	sub.f64 	%fd66, %fd60, %fd65;
	add.f64 	%fd67, %fd64, %fd66;
	xor.b32  	%r25, %r45, -2147483648;
	mov.b32 	%r26, 1127219200;
	mov.b64 	%fd68, {%r25, %r26};
	mov.b32 	%r27, -2147483648;
	mov.b64 	%fd69, {%r27, %r26};
	sub.f64 	%fd70, %fd68, %fd69;
	fma.rn.f64 	%fd71, %fd70, 0d3FE62E42FEFA39EF, %fd65;
	fma.rn.f64 	%fd72, %fd70, 0dBFE62E42FEFA39EF, %fd71;
	sub.f64 	%fd73, %fd72, %fd65;
	sub.f64 	%fd74, %fd67, %fd73;
	fma.rn.f64 	%fd75, %fd70, 0d3C7ABC9E3B39803F, %fd74;
	add.f64 	%fd76, %fd71, %fd75;
	sub.f64 	%fd77, %fd71, %fd76;
	add.f64 	%fd78, %fd75, %fd77;
	{
	.reg .b32 %temp; 
	mov.b64 	{%temp, %r28}, %fd10;
	}
	{
	.reg .b32 %temp; 
	mov.b64 	{%r29, %temp}, %fd10;
	}
	shl.b32 	%r30, %r28, 1;
	setp.gt.u32 	%p3, %r30, -33554433;
	and.b32  	%r31, %r28, -15728641;
	selp.b32 	%r32, %r31, %r28, %p3;
	mov.b64 	%fd79, {%r29, %r32};
	mul.rn.f64 	%fd80, %fd76, %fd79;
	neg.f64 	%fd81, %fd80;
	fma.rn.f64 	%fd82, %fd76, %fd79, %fd81;
	fma.rn.f64 	%fd83, %fd78, %fd79, %fd82;
	add.f64 	%fd4, %fd80, %fd83;
	sub.f64 	%fd84, %fd80, %fd4;
	add.f64 	%fd5, %fd83, %fd84;
	fma.rn.f64 	%fd85, %fd4, 0d3FF71547652B82FE, 0d4338000000000000;
	{
	.reg .b32 %temp; 
	mov.b64 	{%r5, %temp}, %fd85;
	}
	mov.f64 	%fd86, 0dC338000000000000;
	add.rn.f64 	%fd87, %fd85, %fd86;
	fma.rn.f64 	%fd88, %fd87, 0dBFE62E42FEFA39EF, %fd4;
	fma.rn.f64 	%fd89, %fd87, 0dBC7ABC9E3B39803F, %fd88;
	fma.rn.f64 	%fd90, %fd89, 0d3E5ADE1569CE2BDF, 0d3E928AF3FCA213EA;
	fma.rn.f64 	%fd91, %fd90, %fd89, 0d3EC71DEE62401315;
	fma.rn.f64 	%fd92, %fd91, %fd89, 0d3EFA01997C89EB71;
	fma.rn.f64 	%fd93, %fd92, %fd89, 0d3F2A01A014761F65;
	fma.rn.f64 	%fd94, %fd93, %fd89, 0d3F56C16C1852B7AF;
	fma.rn.f64 	%fd95, %fd94, %fd89, 0d3F81111111122322;
	fma.rn.f64 	%fd96, %fd95, %fd89, 0d3FA55555555502A1;
	fma.rn.f64 	%fd97, %fd96, %fd89, 0d3FC5555555555511;
	fma.rn.f64 	%fd98, %fd97, %fd89, 0d3FE000000000000B;
	fma.rn.f64 	%fd99, %fd98, %fd89, 0d3FF0000000000000;
	fma.rn.f64 	%fd100, %fd99, %fd89, 0d3FF0000000000000;
	{
	.reg .b32 %temp; 
	mov.b64 	{%r6, %temp}, %fd100;
	}
	{
	.reg .b32 %temp; 
	mov.b64 	{%temp, %r7}, %fd100;
	}
	shl.b32 	%r33, %r5, 20;
	add.s32 	%r34, %r33, %r7;
	mov.b64 	%fd108, {%r6, %r34};
	{
	.reg .b32 %temp; 
	mov.b64 	{%temp, %r35}, %fd4;
	}
	mov.b32 	%f2, %r35;
	abs.f32 	%f1, %f2;
	setp.lt.f32 	%p4, %f1, 0f4086232B;
	@%p4 bra 	$L__BB7_5;
	setp.lt.f64 	%p5, %fd4, 0d0000000000000000;
	add.f64 	%fd101, %fd4, 0d7FF0000000000000;
	selp.f64 	%fd108, 0d0000000000000000, %fd101, %p5;
	setp.geu.f32 	%p6, %f1, 0f40874800;
	@%p6 bra 	$L__BB7_5;
	shr.u32 	%r36, %r5, 31;
	add.s32 	%r37, %r5, %r36;
	shr.s32 	%r38, %r37, 1;
	shl.b32 	%r39, %r38, 20;
	add.s32 	%r40, %r7, %r39;
	mov.b64 	%fd102, {%r6, %r40};
	sub.s32 	%r41, %r5, %r38;
	shl.b32 	%r42, %r41, 20;
	add.s32 	%r43, %r42, 1072693248;
	mov.b32 	%r44, 0;
	mov.b64 	%fd103, {%r44, %r43};
	mul.f64 	%fd108, %fd103, %fd102;
$L__BB7_5:
	abs.f64 	%fd104, %fd108;
	setp.eq.f64 	%p7, %fd104, 0d7FF0000000000000;
	fma.rn.f64 	%fd105, %fd108, %fd5, %fd108;
	selp.f64 	%fd106, %fd108, %fd105, %p7;
	st.param.f64 	[func_retval0], %fd106;
	ret;

}


// ===== COMPILED SASS (sm_100) =====

	.target	sm_100

	.elftype	@"ET_EXEC"


//--------------------- .note.nv.tkinfo           --------------------------
	.section	.note.nv.tkinfo,"",@"SHT_NOTE"
	.sectionflags	@"SHF_NOTE_NV_TKINFO"
	.tkinfo
        /*0018*/ 	.word	0x00000002
        /*0030*/ 	.string	""
        /*0030*/ 	.string	"ptxas"
        /*0030*/ 	.string	"Cuda compilation tools, release 13.0, V13.0.88"
        /*0030*/ 	.string	"Build cuda_13.0.r13.0/compiler.36424714_0"
        /*0030*/ 	.string	"-arch sm_100 -m 64 "



//--------------------- .note.nv.cuinfo           --------------------------
	.section	.note.nv.cuinfo,"",@"SHT_NOTE"
	.sectionflags	@"SHF_NOTE_NV_CUINFO"
        /*0018*/ 	.short	0x0002
        /*001a*/ 	.short	0x0064
        /*001c*/ 	.short	0x0082
	.zero		2


//--------------------- .nv.info                  --------------------------
	.section	.nv.info,"",@"SHT_CUDA_INFO"
	.align	4


	//----- nvinfo : EIATTR_REGCOUNT
	.align		4
        /*0000*/ 	.byte	0x04, 0x2f
        /*0002*/ 	.short	(.L_5 - .L_4)
	.align		4
.L_4:
        /*0004*/ 	.word	index@(_Z10gemm_acim_PKiS0_Piiiiiib)
        /*0008*/ 	.word	0x00000028


	//----- nvinfo : EIATTR_FRAME_SIZE
	.align		4
.L_5:
        /*000c*/ 	.byte	0x04, 0x11
        /*000e*/ 	.short	(.L_7 - .L_6)
	.align		4
.L_6:
        /*0010*/ 	.word	index@($_Z10gemm_acim_PKiS0_Piiiiiib$__internal_accurate_pow)
        /*0014*/ 	.word	0x00000008


	//----- nvinfo : EIATTR_FRAME_SIZE
	.align		4
.L_7:
        /*0018*/ 	.byte	0x04, 0x11
        /*001a*/ 	.short	(.L_9 - .L_8)
	.align		4
.L_8:
        /*001c*/ 	.word	index@($__internal_1_$__cuda_sm3x_div_rn_noftz_f32_slowpath)
        /*0020*/ 	.word	0x00000008


	//----- nvinfo : EIATTR_FRAME_SIZE
	.align		4
.L_9:
        /*0024*/ 	.byte	0x04, 0x11
        /*0026*/ 	.short	(.L_11 - .L_10)
	.align		4
.L_10:
        /*0028*/ 	.word	index@(_Z10gemm_acim_PKiS0_Piiiiiib)
        /*002c*/ 	.word	0x00000008


	//----- nvinfo : EIATTR_REGCOUNT
	.align		4
.L_11:
        /*0030*/ 	.byte	0x04, 0x2f
        /*0032*/ 	.short	(.L_13 - .L_12)
	.align		4
.L_12:
        /*0034*/ 	.word	index@(_Z9transposeiiPKiPi)
        /*0038*/ 	.word	0x0000000e


	//----- nvinfo : EIATTR_FRAME_SIZE
	.align		4
.L_13:
        /*003c*/ 	.byte	0x04, 0x11
        /*003e*/ 	.short	(.L_15 - .L_14)
	.align		4
.L_14:
        /*0040*/ 	.word	index@(_Z9transposeiiPKiPi)
        /*0044*/ 	.word	0x00000000


	//----- nvinfo : EIATTR_REGCOUNT
	.align		4
.L_15:
        /*0048*/ 	.byte	0x04, 0x2f
        /*004a*/ 	.short	(.L_17 - .L_16)
	.align		4
.L_16:
        /*004c*/ 	.word	index@(_Z16paddingAddZeroesiiPKfiiPf)
        /*0050*/ 	.word	0x0000000a


	//----- nvinfo : EIATTR_FRAME_SIZE
	.align		4
.L_17:
        /*0054*/ 	.byte	0x04, 0x11
        /*0056*/ 	.short	(.L_19 - .L_18)
	.align		4
.L_18:
        /*0058*/ 	.word	index@(_Z16paddingAddZeroesiiPKfiiPf)
        /*005c*/ 	.word	0x00000000


	//----- nvinfo : EIATTR_REGCOUNT
	.align		4
.L_19:
        /*0060*/ 	.byte	0x04, 0x2f
        /*0062*/ 	.short	(.L_21 - .L_20)
	.align		4
.L_20:
        /*0064*/ 	.word	index@(_Z19paddingRemoveZeroesiiPKfiiPf)
        /*0068*/ 	.word	0x0000000a


	//----- nvinfo : EIATTR_FRAME_SIZE
	.align		4
.L_21:
        /*006c*/ 	.byte	0x04, 0x11
        /*006e*/ 	.short	(.L_23 - .L_22)
	.align		4
.L_22:
        /*0070*/ 	.word	index@(_Z19paddingRemoveZeroesiiPKfiiPf)
        /*0074*/ 	.word	0x00000000


	//----- nvinfo : EIATTR_REGCOUNT
	.align		4
.L_23:
        /*0078*/ 	.byte	0x04, 0x2f
        /*007a*/ 	.short	(.L_25 - .L_24)
	.align		4
.L_24:
        /*007c*/ 	.word	index@(_Z19test_get_bit_kernelv)
        /*0080*/ 	.word	0x00000018


	//----- nvinfo : EIATTR_FRAME_SIZE
	.align		4
.L_25:
        /*0084*/ 	.byte	0x04, 0x11
        /*0086*/ 	.short	(.L_27 - .L_26)
	.align		4
.L_26:
        /*0088*/ 	.word	index@(_Z19test_get_bit_kernelv)
        /*008c*/ 	.word	0x00000008


	//----- nvinfo : EIATTR_REGCOUNT
	.align		4
.L_27:
        /*0090*/ 	.byte	0x04, 0x2f
        /*0092*/ 	.short	(.L_29 - .L_28)
	.align		4
.L_28:
        /*0094*/ 	.word	index@(_Z29test_adaptive_quantize_kernelv)
        /*0098*/ 	.word	0x00000004


	//----- nvinfo : EIATTR_FRAME_SIZE
	.align		4
.L_29:
        /*009c*/ 	.byte	0x04, 0x11
        /*009e*/ 	.short	(.L_31 - .L_30)
	.align		4
.L_30:
        /*00a0*/ 	.word	index@(_Z29test_adaptive_quantize_kernelv)
        /*00a4*/ 	.word	0x00000000


	//----- nvinfo : EIATTR_REGCOUNT
	.align		4
.L_31:
        /*00a8*/ 	.byte	0x04, 0x2f
        /*00aa*/ 	.short	(.L_33 - .L_32)
	.align		4
.L_32:
        /*00ac*/ 	.word	index@(_Z13dot_acim_callPKiS0_Piiiib)
        /*00b0*/ 	.word	0x00000020


	//----- nvinfo : EIATTR_FRAME_SIZE
	.align		4
.L_33:
        /*00b4*/ 	.byte	0x04, 0x11
        /*00b6*/ 	.short	(.L_35 - .L_34)
	.align		4
.L_34:
        /*00b8*/ 	.word	index@($_Z13dot_acim_callPKiS0_Piiiib$__internal_accurate_pow)
        /*00bc*/ 	.word	0x00000008


	//----- nvinfo : EIATTR_FRAME_SIZE
	.align		4
.L_35:
        /*00c0*/ 	.byte	0x04, 0x11
        /*00c2*/ 	.short	(.L_37 - .L_36)
	.align		4
.L_36:
        /*00c4*/ 	.word	index@($__internal_0_$__cuda_sm3x_div_rn_noftz_f32_slowpath)
        /*00c8*/ 	.word	0x00000008


	//----- nvinfo : EIATTR_FRAME_SIZE
	.align		4
.L_37:
        /*00cc*/ 	.byte	0x04, 0x11
        /*00ce*/ 	.short	(.L_39 - .L_38)
	.align		4
.L_38:
        /*00d0*/ 	.word	index@(_Z13dot_acim_callPKiS0_Piiiib)
        /*00d4*/ 	.word	0x00000008


	//----- nvinfo : EIATTR_MIN_STACK_SIZE
	.align		4
.L_39:
        /*00d8*/ 	.byte	0x04, 0x12
        /*00da*/ 	.short	(.L_41 - .L_40)
	.align		4
.L_40:
        /*00dc*/ 	.word	index@(_Z13dot_acim_callPKiS0_Piiiib)
        /*00e0*/ 	.word	0x00000008


	//----- nvinfo : EIATTR_MIN_STACK_SIZE
	.align		4
.L_41:
        /*00e4*/ 	.byte	0x04, 0x12
        /*00e6*/ 	.short	(.L_43 - .L_42)
	.align		4
.L_42:
        /*00e8*/ 	.word	index@(_Z29test_adaptive_quantize_kernelv)
        /*00ec*/ 	.word	0x00000000


	//----- nvinfo : EIATTR_MIN_STACK_SIZE
	.align		4
.L_43:
        /*00f0*/ 	.byte	0x04, 0x12
        /*00f2*/ 	.short	(.L_45 - .L_44)
	.align		4
.L_44:
        /*00f4*/ 	.word	index@(_Z19test_get_bit_kernelv)
        /*00f8*/ 	.word	0x00000008


	//----- nvinfo : EIATTR_MIN_STACK_SIZE
	.align		4
.L_45:
        /*00fc*/ 	.byte	0x04, 0x12
        /*00fe*/ 	.short	(.L_47 - .L_46)
	.align		4
.L_46:
        /*0100*/ 	.word	index@(_Z19paddingRemoveZeroesiiPKfiiPf)
        /*0104*/ 	.word	0x00000000


	//----- nvinfo : EIATTR_MIN_STACK_SIZE
	.align		4
.L_47:
        /*0108*/ 	.byte	0x04, 0x12
        /*010a*/ 	.short	(.L_49 - .L_48)
	.align		4
.L_48:
        /*010c*/ 	.word	index@(_Z16paddingAddZeroesiiPKfiiPf)
        /*0110*/ 	.word	0x00000000


	//----- nvinfo : EIATTR_MIN_STACK_SIZE
	.align		4
.L_49:
        /*0114*/ 	.byte	0x04, 0x12
        /*0116*/ 	.short	(.L_51 - .L_50)
	.align		4
.L_50:
        /*0118*/ 	.word	index@(_Z9transposeiiPKiPi)
        /*011c*/ 	.word	0x00000000


	//----- nvinfo : EIATTR_MIN_STACK_SIZE
	.align		4
.L_51:
        /*0120*/ 	.byte	0x04, 0x12
        /*0122*/ 	.short	(.L_53 - .L_52)
	.align		4
.L_52:
        /*0124*/ 	.word	index@(_Z10gemm_acim_PKiS0_Piiiiiib)
        /*0128*/ 	.word	0x00000008
.L_53:


//--------------------- .nv.compat                --------------------------
	.section	.nv.compat,"",@"SHT_CUDA_COMPAT_INFO"
	.align	4
        /*0000*/ 	.byte	0x02, 0x09, 0x00, 0x00, 0x02, 0x02, 0x01, 0x00, 0x02, 0x05, 0x05, 0x00, 0x03, 0x07, 0x01, 0x01
        /*0010*/ 	.byte	0x02, 0x03, 0x00, 0x00, 0x02, 0x06, 0x01, 0x00, 0x04, 0x0b, 0x08, 0x00, 0x01, 0x00, 0x00, 0x00
        /*0020*/ 	.byte	0x00, 0x00, 0x00, 0x00


//--------------------- .nv.info._Z13dot_acim_callPKiS0_Piiiib --------------------------
	.section	.nv.info._Z13dot_acim_callPKiS0_Piiiib,"",@"SHT_CUDA_INFO"
	.sectionflags	@""
	.align	4


	//----- nvinfo : EIATTR_CUDA_API_VERSION
	.align		4
        /*0000*/ 	.byte	0x04, 0x37
        /*0002*/ 	.short	(.L_55 - .L_54)
.L_54:
        /*0004*/ 	.word	0x00000082


	//----- nvinfo : EIATTR_KPARAM_INFO
	.align		4
.L_55:
        /*0008*/ 	.byte	0x04, 0x17
        /*000a*/ 	.short	(.L_57 - .L_56)
.L_56:
        /*000c*/ 	.word	0x00000000
        /*0010*/ 	.short	0x0006
        /*0012*/ 	.short	0x0024
        /*0014*/ 	.byte	0x00, 0xf0, 0x05, 0x00


	//----- nvinfo : EIATTR_KPARAM_INFO
	.align		4
.L_57:
        /*0018*/ 	.byte	0x04, 0x17
        /*001a*/ 	.short	(.L_59 - .L_58)
.L_58:
        /*001c*/ 	.word	0x00000000
        /*0020*/ 	.short	0x0005
        /*0022*/ 	.short	0x0020
        /*0024*/ 	.byte	0x00, 0xf0, 0x11, 0x00


	//----- nvinfo : EIATTR_KPARAM_INFO
	.align		4
.L_59:
        /*0028*/ 	.byte	0x04, 0x17
        /*002a*/ 	.short	(.L_61 - .L_60)
.L_60:
        /*002c*/ 	.word	0x00000000
        /*0030*/ 	.short	0x0004
        /*0032*/ 	.short	0x001c
        /*0034*/ 	.byte	0x00, 0xf0, 0x11, 0x00


	//----- nvinfo : EIATTR_KPARAM_INFO
	.align		4
.L_61:
        /*0038*/ 	.byte	0x04, 0x17
        /*003a*/ 	.short	(.L_63 - .L_62)
.L_62:
        /*003c*/ 	.word	0x00000000
        /*0040*/ 	.short	0x0003
        /*0042*/ 	.short	0x0018
        /*0044*/ 	.byte	0x00, 0xf0, 0x11, 0x00


	//----- nvinfo : EIATTR_KPARAM_INFO
	.align		4
.L_63:
        /*0048*/ 	.byte	0x04, 0x17
        /*004a*/ 	.short	(.L_65 - .L_64)
.L_64:
        /*004c*/ 	.word	0x00000000
        /*0050*/ 	.short	0x0002
        /*0052*/ 	.short	0x0010
        /*0054*/ 	.byte	0x00, 0xf5, 0x21, 0x00


	//----- nvinfo : EIATTR_KPARAM_INFO
	.align		4
.L_65:
        /*0058*/ 	.byte	0x04, 0x17
        /*005a*/ 	.short	(.L_67 - .L_66)
.L_66:
        /*005c*/ 	.word	0x00000000
        /*0060*/ 	.short	0x0001
        /*0062*/ 	.short	0x0008
        /*0064*/ 	.byte	0x00, 0xf5, 0x21, 0x00


	//----- nvinfo : EIATTR_KPARAM_INFO
	.align		4
.L_67:
        /*0068*/ 	.byte	0x04, 0x17
        /*006a*/ 	.short	(.L_69 - .L_68)
.L_68:
        /*006c*/ 	.word	0x00000000
        /*0070*/ 	.short	0x0000
        /*0072*/ 	.short	0x0000
        /*0074*/ 	.byte	0x00, 0xf5, 0x21, 0x00


	//----- nvinfo : EIATTR_SPARSE_MMA_MASK
	.align		4
.L_69:
        /*0078*/ 	.byte	0x03, 0x50
        /*007a*/ 	.short	0x0000


	//----- nvinfo : EIATTR_MAXREG_COUNT
	.align		4
        /*007c*/ 	.byte	0x03, 0x1b
        /*007e*/ 	.short	0x00ff


	//----- nvinfo : EIATTR_EXTERNS
	.align		4
        /*0080*/ 	.byte	0x04, 0x0f
        /*0082*/ 	.short	(.L_71 - .L_70)


	//   ....[0]....
	.align		4
.L_70:
        /*0084*/ 	.word	index@(vprintf)


	//   ....[1]....
	.align		4
        /*0088*/ 	.word	index@(malloc)


	//----- nvinfo : EIATTR_MERCURY_ISA_VERSION
	.align		4
.L_71:
        /*008c*/ 	.byte	0x03, 0x5f
        /*008e*/ 	.short	0x0101


	//----- nvinfo : EIATTR_VRC_CTA_INIT_COUNT
	.align		4
        /*0090*/ 	.byte	0x02, 0x4a
	.zero		1
	.zero		1


	//----- nvinfo : EIATTR_SYSCALL_OFFSETS
	.align		4
        /*0094*/ 	.byte	0x04, 0x46
        /*0096*/ 	.short	(.L_73 - .L_72)


	//   ....[0]....
.L_72:
        /*0098*/ 	.word	0x00000110


	//   ....[1]....
        /*009c*/ 	.word	0x00000190


	//   ....[2]....
        /*00a0*/ 	.word	0x000040e0


	//----- nvinfo : EIATTR_EXIT_INSTR_OFFSETS
	.align		4
.L_73:
        /*00a4*/ 	.byte	0x04, 0x1c
        /*00a6*/ 	.short	(.L_75 - .L_74)


	//   ....[0]....
.L_74:
        /*00a8*/ 	.word	0x000042a0


	//----- nvinfo : EIATTR_CRS_STACK_SIZE
	.align		4
.L_75:
        /*00ac*/ 	.byte	0x04, 0x1e
        /*00ae*/ 	.short	(.L_77 - .L_76)
.L_76:
        /*00b0*/ 	.word	0x00000000


	//----- nvinfo : EIATTR_CBANK_PARAM_SIZE
	.align		4
.L_77:
        /*00b4*/ 	.byte	0x03, 0x19
        /*00b6*/ 	.short	0x0025


	//----- nvinfo : EIATTR_PARAM_CBANK
	.align		4
        /*00b8*/ 	.byte	0x04, 0x0a
        /*00ba*/ 	.short	(.L_79 - .L_78)
	.align		4
.L_78:
        /*00bc*/ 	.word	index@(.nv.constant0._Z13dot_acim_callPKiS0_Piiiib)
        /*00c0*/ 	.short	0x0380
        /*00c2*/ 	.short	0x0025


	//----- nvinfo : EIATTR_SW_WAR
	.align		4
.L_79:
        /*00c4*/ 	.byte	0x04, 0x36
        /*00c6*/ 	.short	(.L_81 - .L_80)
.L_80:
        /*00c8*/ 	.word	0x00000008
.L_81:


//--------------------- .nv.info._Z29test_adaptive_quantize_kernelv --------------------------
	.section	.nv.info._Z29test_adaptive_quantize_kernelv,"",@"SHT_CUDA_INFO"
	.sectionflags	@""
	.align	4


	//----- nvinfo : EIATTR_CUDA_API_VERSION
	.align		4
        /*0000*/ 	.byte	0x04, 0x37
        /*0002*/ 	.short	(.L_83 - .L_82)
.L_82:
        /*0004*/ 	.word	0x00000082


	//----- nvinfo : EIATTR_SPARSE_MMA_MASK
	.align		4
.L_83:
        /*0008*/ 	.byte	0x03, 0x50
        /*000a*/ 	.short	0x0000


	//----- nvinfo : EIATTR_MAXREG_COUNT
	.align		4
        /*000c*/ 	.byte	0x03, 0x1b
        /*000e*/ 	.short	0x00ff


	//----- nvinfo : EIATTR_MERCURY_ISA_VERSION
	.align		4
        /*0010*/ 	.byte	0x03, 0x5f
        /*0012*/ 	.short	0x0101


	//----- nvinfo : EIATTR_VRC_CTA_INIT_COUNT
	.align		4
        /*0014*/ 	.byte	0x02, 0x4a
	.zero		1
	.zero		1


	//----- nvinfo : EIATTR_EXIT_INSTR_OFFSETS
	.align		4
        /*0018*/ 	.byte	0x04, 0x1c
        /*001a*/ 	.short	(.L_85 - .L_84)


	//   ....[0]....
.L_84:
        /*001c*/ 	.word	0x00000010


	//----- nvinfo : EIATTR_SW_WAR
	.align		4
.L_85:
        /*0020*/ 	.byte	0x04, 0x36
        /*0022*/ 	.short	(.L_87 - .L_86)
.L_86:
        /*0024*/ 	.word	0x00000008
.L_87:


//--------------------- .nv.info._Z19test_get_bit_kernelv --------------------------
	.section	.nv.info._Z19test_get_bit_kernelv,"",@"SHT_CUDA_INFO"
	.sectionflags	@""
	.align	4


	//----- nvinfo : EIATTR_CUDA_API_VERSION
	.align		4
        /*0000*/ 	.byte	0x04, 0x37
        /*0002*/ 	.short	(.L_89 - .L_88)
.L_88:
        /*0004*/ 	.word	0x00000082


	//----- nvinfo : EIATTR_SPARSE_MMA_MASK
	.align		4
.L_89:
        /*0008*/ 	.byte	0x03, 0x50
        /*000a*/ 	.short	0x0000


	//----- nvinfo : EIATTR_MAXREG_COUNT
	.align		4
        /*000c*/ 	.byte	0x03, 0x1b
        /*000e*/ 	.short	0x00ff


	//----- nvinfo : EIATTR_EXTERNS
	.align		4
        /*0010*/ 	.byte	0x04, 0x0f
        /*0012*/ 	.short	(.L_91 - .L_90)


	//   ....[0]....
	.align		4
.L_90:
        /*0014*/ 	.word	index@(vprintf)


	//----- nvinfo : EIATTR_MERCURY_ISA_VERSION
	.align		4
.L_91:
        /*0018*/ 	.byte	0x03, 0x5f
        /*001a*/ 	.short	0x0101


	//----- nvinfo : EIATTR_VRC_CTA_INIT_COUNT
	.align		4
        /*001c*/ 	.byte	0x02, 0x4a
	.zero		1
	.zero		1


	//----- nvinfo : EIATTR_SYSCALL_OFFSETS
	.align		4
        /*0020*/ 	.byte	0x04, 0x46
        /*0022*/ 	.short	(.L_93 - .L_92)


	//   ....[0]....
.L_92:
        /*0024*/ 	.word	0x00000100


	//   ....[1]....
        /*0028*/ 	.word	0x00000190


	//   ....[2]....
        /*002c*/ 	.word	0x00000230


	//----- nvinfo : EIATTR_EXIT_INSTR_OFFSETS
	.align		4
.L_93:
        /*0030*/ 	.byte	0x04, 0x1c
        /*0032*/ 	.short	(.L_95 - .L_94)


	//   ....[0]....
.L_94:
        /*0034*/ 	.word	0x00000240


	//----- nvinfo : EIATTR_SW_WAR
	.align		4
.L_95:
        /*0038*/ 	.byte	0x04, 0x36
        /*003a*/ 	.short	(.L_97 - .L_96)
.L_96:
        /*003c*/ 	.word	0x00000008
.L_97:


//--------------------- .nv.info._Z19paddingRemoveZeroesiiPKfiiPf --------------------------
	.section	.nv.info._Z19paddingRemoveZeroesiiPKfiiPf,"",@"SHT_CUDA_INFO"
	.sectionflags	@""
	.align	4


	//----- nvinfo : EIATTR_CUDA_API_VERSION
	.align		4
        /*0000*/ 	.byte	0x04, 0x37
        /*0002*/ 	.short	(.L_99 - .L_98)
.L_98:
        /*0004*/ 	.word	0x00000082


	//----- nvinfo : EIATTR_KPARAM_INFO
	.align		4
.L_99:
        /*0008*/ 	.byte	0x04, 0x17
        /*000a*/ 	.short	(.L_101 - .L_100)
.L_100:
        /*000c*/ 	.word	0x00000000
        /*0010*/ 	.short	0x0005
        /*0012*/ 	.short	0x0018
        /*0014*/ 	.byte	0x00, 0xf5, 0x21, 0x00


	//----- nvinfo : EIATTR_KPARAM_INFO
	.align		4
.L_101:
        /*0018*/ 	.byte	0x04, 0x17
        /*001a*/ 	.short	(.L_103 - .L_102)
.L_102:
        /*001c*/ 	.word	0x00000000
        /*0020*/ 	.short	0x0004
        /*0022*/ 	.short	0x0014
        /*0024*/ 	.byte	0x00, 0xf0, 0x11, 0x00


	//----- nvinfo : EIATTR_KPARAM_INFO
	.align		4
.L_103:
        /*0028*/ 	.byte	0x04, 0x17
        /*002a*/ 	.short	(.L_105 - .L_104)
.L_104:
        /*002c*/ 	.word	0x00000000
        /*0030*/ 	.short	0x0003
        /*0032*/ 	.short	0x0010
        /*0034*/ 	.byte	0x00, 0xf0, 0x11, 0x00


	//----- nvinfo : EIATTR_KPARAM_INFO
	.align		4
.L_105:
        /*0038*/ 	.byte	0x04, 0x17
        /*003a*/ 	.short	(.L_107 - .L_106)
.L_106:
        /*003c*/ 	.word	0x00000000
        /*0040*/ 	.short	0x0002
        /*0042*/ 	.short	0x0008
        /*0044*/ 	.byte	0x00, 0xf5, 0x21, 0x00


	//----- nvinfo : EIATTR_KPARAM_INFO
	.align		4
.L_107:
        /*0048*/ 	.byte	0x04, 0x17
        /*004a*/ 	.short	(.L_109 - .L_108)
.L_108:
        /*004c*/ 	.word	0x00000000
        /*0050*/ 	.short	0x0001
        /*0052*/ 	.short	0x0004
        /*0054*/ 	.byte	0x00, 0xf0, 0x11, 0x00


	//----- nvinfo : EIATTR_KPARAM_INFO
	.align		4
.L_109:
        /*0058*/ 	.byte	0x04, 0x17
        /*005a*/ 	.short	(.L_111 - .L_110)
.L_110:
        /*005c*/ 	.word	0x00000000
        /*0060*/ 	.short	0x0000
        /*0062*/ 	.short	0x0000
        /*0064*/ 	.byte	0x00, 0xf0, 0x11, 0x00


	//----- nvinfo : EIATTR_SPARSE_MMA_MASK
	.align		4
.L_111:
        /*0068*/ 	.byte	0x03, 0x50
        /*006a*/ 	.short	0x0000


	//----- nvinfo : EIATTR_MAXREG_COUNT
	.align		4
        /*006c*/ 	.byte	0x03, 0x1b
        /*006e*/ 	.short	0x00ff


	//----- nvinfo : EIATTR_MERCURY_ISA_VERSION
	.align		4
        /*0070*/ 	.byte	0x03, 0x5f
        /*0072*/ 	.short	0x0101


	//----- nvinfo : EIATTR_VRC_CTA_INIT_COUNT
	.align		4
        /*0074*/ 	.byte	0x02, 0x4a
	.zero		1
	.zero		1


	//----- nvinfo : EIATTR_EXIT_INSTR_OFFSETS
	.align		4
        /*0078*/ 	.byte	0x04, 0x1c
        /*007a*/ 	.short	(.L_113 - .L_112)


	//   ....[0]....
.L_112:
        /*007c*/ 	.word	0x000000a0


	//   ....[1]....
        /*0080*/ 	.word	0x00000150


	//----- nvinfo : EIATTR_CBANK_PARAM_SIZE
	.align		4
.L_113:
        /*0084*/ 	.byte	0x03, 0x19
        /*0086*/ 	.short	0x0020


	//----- nvinfo : EIATTR_PARAM_CBANK
	.align		4
        /*0088*/ 	.byte	0x04, 0x0a
        /*008a*/ 	.short	(.L_115 - .L_114)
	.align		4
.L_114:
        /*008c*/ 	.word	index@(.nv.constant0._Z19paddingRemoveZeroesiiPKfiiPf)
        /*0090*/ 	.short	0x0380
        /*0092*/ 	.short	0x0020


	//----- nvinfo : EIATTR_SW_WAR
	.align		4
.L_115:
        /*0094*/ 	.byte	0x04, 0x36
        /*0096*/ 	.short	(.L_117 - .L_116)
.L_116:
        /*0098*/ 	.word	0x00000008
.L_117:


//--------------------- .nv.info._Z16paddingAddZeroesiiPKfiiPf --------------------------
	.section	.nv.info._Z16paddingAddZeroesiiPKfiiPf,"",@"SHT_CUDA_INFO"
	.sectionflags	@""
	.align	4


	//----- nvinfo : EIATTR_CUDA_API_VERSION
	.align		4
        /*0000*/ 	.byte	0x04, 0x37
        /*0002*/ 	.short	(.L_119 - .L_118)
.L_118:
        /*0004*/ 	.word	0x00000082


	//----- nvinfo : EIATTR_KPARAM_INFO
	.align		4
.L_119:
        /*0008*/ 	.byte	0x04, 0x17
        /*000a*/ 	.short	(.L_121 - .L_120)
.L_120:
        /*000c*/ 	.word	0x00000000
        /*0010*/ 	.short	0x0005
        /*0012*/ 	.short	0x0018
        /*0014*/ 	.byte	0x00, 0xf5, 0x21, 0x00


	//----- nvinfo : EIATTR_KPARAM_INFO
	.align		4
.L_121:
        /*0018*/ 	.byte	0x04, 0x17
        /*001a*/ 	.short	(.L_123 - .L_122)
.L_122:
        /*001c*/ 	.word	0x00000000
        /*0020*/ 	.short	0x0004
        /*0022*/ 	.short	0x0014
        /*0024*/ 	.byte	0x00, 0xf0, 0x11, 0x00


	//----- nvinfo : EIATTR_KPARAM_INFO
	.align		4
.L_123:
        /*0028*/ 	.byte	0x04, 0x17
        /*002a*/ 	.short	(.L_125 - .L_124)
.L_124:
        /*002c*/ 	.word	0x00000000
        /*0030*/ 	.short	0x0003
        /*0032*/ 	.short	0x0010
        /*0034*/ 	.byte	0x00, 0xf0, 0x11, 0x00


	//----- nvinfo : EIATTR_KPARAM_INFO
	.align		4
.L_125:
        /*0038*/ 	.byte	0x04, 0x17
        /*003a*/ 	.short	(.L_127 - .L_126)
.L_126:
        /*003c*/ 	.word	0x00000000
        /*0040*/ 	.short	0x0002
        /*0042*/ 	.short	0x0008
        /*0044*/ 	.byte	0x00, 0xf5, 0x21, 0x00


	//----- nvinfo : EIATTR_KPARAM_INFO
	.align		4
.L_127:
        /*0048*/ 	.byte	0x04, 0x17
        /*004a*/ 	.short	(.L_129 - .L_128)
.L_128:
        /*004c*/ 	.word	0x00000000
        /*0050*/ 	.short	0x0001
        /*0052*/ 	.short	0x0004
        /*0054*/ 	.byte	0x00, 0xf0, 0x11, 0x00


	//----- nvinfo : EIATTR_KPARAM_INFO
	.align		4
.L_129:
        /*0058*/ 	.byte	0x04, 0x17
        /*005a*/ 	.short	(.L_131 - .L_130)
.L_130:
        /*005c*/ 	.word	0x00000000
        /*0060*/ 	.short	0x0000
        /*0062*/ 	.short	0x0000
        /*0064*/ 	.byte	0x00, 0xf0, 0x11, 0x00


	//----- nvinfo : EIATTR_SPARSE_MMA_MASK
	.align		4
.L_131:
        /*0068*/ 	.byte	0x03, 0x50
        /*006a*/ 	.short	0x0000


	//----- nvinfo : EIATTR_MAXREG_COUNT
	.align		4
        /*006c*/ 	.byte	0x03, 0x1b
        /*006e*/ 	.short	0x00ff


	//----- nvinfo : EIATTR_MERCURY_ISA_VERSION
	.align		4
        /*0070*/ 	.byte	0x03, 0x5f
        /*0072*/ 	.short	0x0101


	//----- nvinfo : EIATTR_VRC_CTA_INIT_COUNT
	.align		4
        /*0074*/ 	.byte	0x02, 0x4a
	.zero		1
	.zero		1


	//----- nvinfo : EIATTR_EXIT_INSTR_OFFSETS
	.align		4
        /*0078*/ 	.byte	0x04, 0x1c
        /*007a*/ 	.short	(.L_133 - .L_132)


	//   ....[0]....
.L_132:
        /*007c*/ 	.word	0x000000a0


	//   ....[1]....
        /*0080*/ 	.word	0x000001b0


	//----- nvinfo : EIATTR_CRS_STACK_SIZE
	.align		4
.L_133:
        /*0084*/ 	.byte	0x04, 0x1e
        /*0086*/ 	.short	(.L_135 - .L_134)
.L_134:
        /*0088*/ 	.word	0x00000000


	//----- nvinfo : EIATTR_CBANK_PARAM_SIZE
	.align		4
.L_135:
        /*008c*/ 	.byte	0x03, 0x19
        /*008e*/ 	.short	0x0020


	//----- nvinfo : EIATTR_PARAM_CBANK
	.align		4
        /*0090*/ 	.byte	0x04, 0x0a
        /*0092*/ 	.short	(.L_137 - .L_136)
	.align		4
.L_136:
        /*0094*/ 	.word	index@(.nv.constant0._Z16paddingAddZeroesiiPKfiiPf)
        /*0098*/ 	.short	0x0380
        /*009a*/ 	.short	0x0020


	//----- nvinfo : EIATTR_SW_WAR
	.align		4
.L_137:
        /*009c*/ 	.byte	0x04, 0x36
        /*009e*/ 	.short	(.L_139 - .L_138)
.L_138:
        /*00a0*/ 	.word	0x00000008
.L_139:


//--------------------- .nv.info._Z9transposeiiPKiPi --------------------------
	.section	.nv.info._Z9transposeiiPKiPi,"",@"SHT_CUDA_INFO"
	.sectionflags	@""
	.align	4


	//----- nvinfo : EIATTR_CUDA_API_VERSION
	.align		4
        /*0000*/ 	.byte	0x04, 0x37
        /*0002*/ 	.short	(.L_141 - .L_140)
.L_140:
        /*0004*/ 	.word	0x00000082


	//----- nvinfo : EIATTR_KPARAM_INFO
	.align		4
.L_141:
        /*0008*/ 	.byte	0x04, 0x17
        /*000a*/ 	.short	(.L_143 - .L_142)
.L_142:
        /*000c*/ 	.word	0x00000000
        /*0010*/ 	.short	0x0003
        /*0012*/ 	.short	0x0010
        /*0014*/ 	.byte	0x00, 0xf5, 0x21, 0x00


	//----- nvinfo : EIATTR_KPARAM_INFO
	.align		4
.L_143:
        /*0018*/ 	.byte	0x04, 0x17
        /*001a*/ 	.short	(.L_145 - .L_144)
.L_144:
        /*001c*/ 	.word	0x00000000
        /*0020*/ 	.short	0x0002
        /*0022*/ 	.short	0x0008
        /*0024*/ 	.byte	0x00, 0xf5, 0x21, 0x00


	//----- nvinfo : EIATTR_KPARAM_INFO
	.align		4
.L_145:
        /*0028*/ 	.byte	0x04, 0x17
        /*002a*/ 	.short	(.L_147 - .L_146)
.L_146:
        /*002c*/ 	.word	0x00000000
        /*0030*/ 	.short	0x0001
        /*0032*/ 	.short	0x0004
        /*0034*/ 	.byte	0x00, 0xf0, 0x11, 0x00


	//----- nvinfo : EIATTR_KPARAM_INFO
	.align		4
.L_147:
        /*0038*/ 	.byte	0x04, 0x17
        /*003a*/ 	.short	(.L_149 - .L_148)
.L_148:
        /*003c*/ 	.word	0x00000000
        /*0040*/ 	.short	0x0000
        /*0042*/ 	.short	0x0000
        /*0044*/ 	.byte	0x00, 0xf0, 0x11, 0x00


	//----- nvinfo : EIATTR_SPARSE_MMA_MASK
	.align		4
.L_149:
        /*0048*/ 	.byte	0x03, 0x50
        /*004a*/ 	.short	0x0000


	//----- nvinfo : EIATTR_MAXREG_COUNT
	.align		4
        /*004c*/ 	.byte	0x03, 0x1b
        /*004e*/ 	.short	0x00ff


	//----- nvinfo : EIATTR_NUM_BARRIERS
	.align		4
        /*0050*/ 	.byte	0x02, 0x4c
        /*0052*/ 	.byte	0x01
	.zero		1


	//----- nvinfo : EIATTR_MERCURY_ISA_VERSION
	.align		4
        /*0054*/ 	.byte	0x03, 0x5f
        /*0056*/ 	.short	0x0101


	//----- nvinfo : EIATTR_VRC_CTA_INIT_COUNT
	.align		4
        /*0058*/ 	.byte	0x02, 0x4a
	.zero		1
	.zero		1


	//----- nvinfo : EIATTR_EXIT_INSTR_OFFSETS
	.align		4
        /*005c*/ 	.byte	0x04, 0x1c
        /*005e*/ 	.short	(.L_151 - .L_150)


	//   ....[0]....
.L_150:
        /*0060*/ 	.word	0x000001b0


	//   ....[1]....
        /*0064*/ 	.word	0x00000270


	//----- nvinfo : EIATTR_CBANK_PARAM_SIZE
	.align		4
.L_151:
        /*0068*/ 	.byte	0x03, 0x19
        /*006a*/ 	.short	0x0018


	//----- nvinfo : EIATTR_PARAM_CBANK
	.align		4
        /*006c*/ 	.byte	0x04, 0x0a
        /*006e*/ 	.short	(.L_153 - .L_152)
	.align		4
.L_152:
        /*0070*/ 	.word	index@(.nv.constant0._Z9transposeiiPKiPi)
        /*0074*/ 	.short	0x0380
        /*0076*/ 	.short	0x0018


	//----- nvinfo : EIATTR_SW_WAR
	.align		4
.L_153:
        /*0078*/ 	.byte	0x04, 0x36
        /*007a*/ 	.short	(.L_155 - .L_154)
.L_154:
        /*007c*/ 	.word	0x00000008
.L_155:


//--------------------- .nv.info._Z10gemm_acim_PKiS0_Piiiiiib --------------------------
	.section	.nv.info._Z10gemm_acim_PKiS0_Piiiiiib,"",@"SHT_CUDA_INFO"
	.sectionflags	@""
	.align	4


	//----- nvinfo : EIATTR_CUDA_API_VERSION
	.align		4
        /*0000*/ 	.byte	0x04, 0x37
        /*0002*/ 	.short	(.L_157 - .L_156)
.L_156:
        /*0004*/ 	.word	0x00000082


	//----- nvinfo : EIATTR_KPARAM_INFO
	.align		4
.L_157:
        /*0008*/ 	.byte	0x04, 0x17
        /*000a*/ 	.short	(.L_159 - .L_158)
.L_158:
        /*000c*/ 	.word	0x00000000
        /*0010*/ 	.short	0x0008
        /*0012*/ 	.short	0x002c
        /*0014*/ 	.byte	0x00, 0xf0, 0x05, 0x00


	//----- nvinfo : EIATTR_KPARAM_INFO
	.align		4
.L_159:
        /*0018*/ 	.byte	0x04, 0x17
        /*001a*/ 	.short	(.L_161 - .L_160)
.L_160:
        /*001c*/ 	.word	0x00000000
        /*0020*/ 	.short	0x0007
        /*0022*/ 	.short	0x0028
        /*0024*/ 	.byte	0x00, 0xf0, 0x11, 0x00


	//----- nvinfo : EIATTR_KPARAM_INFO
	.align		4
.L_161:
        /*0028*/ 	.byte	0x04, 0x17
        /*002a*/ 	.short	(.L_163 - .L_162)
.L_162:
        /*002c*/ 	.word	0x00000000
        /*0030*/ 	.short	0x0006
        /*0032*/ 	.short	0x0024
        /*0034*/ 	.byte	0x00, 0xf0, 0x11, 0x00


	//----- nvinfo : EIATTR_KPARAM_INFO
	.align		4
.L_163:
        /*0038*/ 	.byte	0x04, 0x17
        /*003a*/ 	.short	(.L_165 - .L_164)
.L_164:
        /*003c*/ 	.word	0x00000000
        /*0040*/ 	.short	0x0005
        /*0042*/ 	.short	0x0020
        /*0044*/ 	.byte	0x00, 0xf0, 0x11, 0x00


	//----- nvinfo : EIATTR_KPARAM_INFO
	.align		4
.L_165:
        /*0048*/ 	.byte	0x04, 0x17
        /*004a*/ 	.short	(.L_167 - .L_166)
.L_166:
        /*004c*/ 	.word	0x00000000
        /*0050*/ 	.short	0x0004
        /*0052*/ 	.short	0x001c
        /*0054*/ 	.byte	0x00, 0xf0, 0x11, 0x00


	//----- nvinfo : EIATTR_KPARAM_INFO
	.align		4
.L_167:
        /*0058*/ 	.byte	0x04, 0x17
        /*005a*/ 	.short	(.L_169 - .L_168)
.L_168:
        /*005c*/ 	.word	0x00000000
        /*0060*/ 	.short	0x0003
        /*0062*/ 	.short	0x0018
        /*0064*/ 	.byte	0x00, 0xf0, 0x11, 0x00


	//----- nvinfo : EIATTR_KPARAM_INFO
	.align		4
.L_169:
        /*0068*/ 	.byte	0x04, 0x17
        /*006a*/ 	.short	(.L_171 - .L_170)
.L_170:
        /*006c*/ 	.word	0x00000000
        /*0070*/ 	.short	0x0002
        /*0072*/ 	.short	0x0010
        /*0074*/ 	.byte	0x00, 0xf5, 0x21, 0x00


	//----- nvinfo : EIATTR_KPARAM_INFO
	.align		4
.L_171:
        /*0078*/ 	.byte	0x04, 0x17
        /*007a*/ 	.short	(.L_173 - .L_172)
.L_172:
        /*007c*/ 	.word	0x00000000
        /*0080*/ 	.short	0x0001
        /*0082*/ 	.short	0x0008
        /*0084*/ 	.byte	0x00, 0xf5, 0x21, 0x00


	//----- nvinfo : EIATTR_KPARAM_INFO
	.align		4
.L_173:
        /*0088*/ 	.byte	0x04, 0x17
        /*008a*/ 	.short	(.L_175 - .L_174)
.L_174:
        /*008c*/ 	.word	0x00000000
        /*0090*/ 	.short	0x0000
        /*0092*/ 	.short	0x0000
        /*0094*/ 	.byte	0x00, 0xf5, 0x21, 0x00


	//----- nvinfo : EIATTR_SPARSE_MMA_MASK
	.align		4
.L_175:
        /*0098*/ 	.byte	0x03, 0x50
        /*009a*/ 	.short	0x0000


	//----- nvinfo : EIATTR_MAXREG_COUNT
	.align		4
        /*009c*/ 	.byte	0x03, 0x1b
        /*009e*/ 	.short	0x00ff


	//----- nvinfo : EIATTR_EXTERNS
	.align		4
        /*00a0*/ 	.byte	0x04, 0x0f
        /*00a2*/ 	.short	(.L_177 - .L_176)


	//   ....[0]....
	.align		4
.L_176:
        /*00a4*/ 	.word	index@(vprintf)


	//   ....[1]....
	.align		4
        /*00a8*/ 	.word	index@(malloc)


	//----- nvinfo : EIATTR_MERCURY_ISA_VERSION
	.align		4
.L_177:
        /*00ac*/ 	.byte	0x03, 0x5f
        /*00ae*/ 	.short	0x0101


	//----- nvinfo : EIATTR_VRC_CTA_INIT_COUNT
	.align		4
        /*00b0*/ 	.byte	0x02, 0x4a
	.zero		1
	.zero		1


	//----- nvinfo : EIATTR_SYSCALL_OFFSETS
	.align		4
        /*00b4*/ 	.byte	0x04, 0x46
        /*00b6*/ 	.short	(.L_179 - .L_178)


	//   ....[0]....
.L_178:
        /*00b8*/ 	.word	0x00000350


	//   ....[1]....
        /*00bc*/ 	.word	0x000003a0


	//   ....[2]....
        /*00c0*/ 	.word	0x000011d0


	//   ....[3]....
        /*00c4*/ 	.word	0x00001220


	//   ....[4]....
        /*00c8*/ 	.word	0x000013d0


	//   ....[5]....
        /*00cc*/ 	.word	0x00001460


	//   ....[6]....
        /*00d0*/ 	.word	0x000014f0


	//   ....[7]....
        /*00d4*/ 	.word	0x00001580


	//   ....[8]....
        /*00d8*/ 	.word	0x000016a0


	//   ....[9]....
        /*00dc*/ 	.word	0x00001770


	//   ....[10]....
        /*00e0*/ 	.word	0x00001820


	//   ....[11]....
        /*00e4*/ 	.word	0x00002930


	//   ....[12]....
        /*00e8*/ 	.word	0x00002c70


	//   ....[13]....
        /*00ec*/ 	.word	0x00002cc0


	//   ....[14]....
        /*00f0*/ 	.word	0x00002d50


	//   ....[15]....
        /*00f4*/ 	.word	0x00002da0


	//   ....[16]....
        /*00f8*/ 	.word	0x00002e30


	//   ....[17]....
        /*00fc*/ 	.word	0x00002e80


	//   ....[18]....
        /*0100*/ 	.word	0x00002f10


	//   ....[19]....
        /*0104*/ 	.word	0x00002f60


	//   ....[20]....
        /*0108*/ 	.word	0x00003080


	//   ....[21]....
        /*010c*/ 	.word	0x000030d0


	//   ....[22]....
        /*0110*/ 	.word	0x000032a0


	//   ....[23]....
        /*0114*/ 	.word	0x000032f0


	//   ....[24]....
        /*0118*/ 	.word	0x00003380


	//   ....[25]....
        /*011c*/ 	.word	0x000033d0


	//   ....[26]....
        /*0120*/ 	.word	0x00003460


	//   ....[27]....
        /*0124*/ 	.word	0x000034b0


	//   ....[28]....
        /*0128*/ 	.word	0x00003540


	//   ....[29]....
        /*012c*/ 	.word	0x00003590


	//   ....[30]....
        /*0130*/ 	.word	0x000036e0


	//   ....[31]....
        /*0134*/ 	.word	0x00003730


	//----- nvinfo : EIATTR_EXIT_INSTR_OFFSETS
	.align		4
.L_179:
        /*0138*/ 	.byte	0x04, 0x1c
        /*013a*/ 	.short	(.L_181 - .L_180)


	//   ....[0]....
.L_180:
        /*013c*/ 	.word	0x00000130


	//   ....[1]....
        /*0140*/ 	.word	0x00001090


	//   ....[2]....
        /*0144*/ 	.word	0x00002af0


	//   ....[3]....
        /*0148*/ 	.word	0x00002fc0


	//   ....[4]....
        /*014c*/ 	.word	0x00003100


	//   ....[5]....
        /*0150*/ 	.word	0x000035f0


	//   ....[6]....
        /*0154*/ 	.word	0x00003770


	//----- nvinfo : EIATTR_CRS_STACK_SIZE
	.align		4
.L_181:
        /*0158*/ 	.byte	0x04, 0x1e
        /*015a*/ 	.short	(.L_183 - .L_182)
.L_182:
        /*015c*/ 	.word	0x00000000


	//----- nvinfo : EIATTR_CBANK_PARAM_SIZE
	.align		4
.L_183:
        /*0160*/ 	.byte	0x03, 0x19
        /*0162*/ 	.short	0x002d


	//----- nvinfo : EIATTR_PARAM_CBANK
	.align		4
        /*0164*/ 	.byte	0x04, 0x0a
        /*0166*/ 	.short	(.L_185 - .L_184)
	.align		4
.L_184:
        /*0168*/ 	.word	index@(.nv.constant0._Z10gemm_acim_PKiS0_Piiiiiib)
        /*016c*/ 	.short	0x0380
        /*016e*/ 	.short	0x002d


	//----- nvinfo : EIATTR_SW_WAR
	.align		4
.L_185:
        /*0170*/ 	.byte	0x04, 0x36
        /*0172*/ 	.short	(.L_187 - .L_186)
.L_186:
        /*0174*/ 	.word	0x00000008
.L_187:


//--------------------- .nv.callgraph             --------------------------
	.section	.nv.callgraph,"",@"SHT_CUDA_CALLGRAPH"
	.align	4
	.sectionentsize	8
	.align		4
        /*0000*/ 	.word	0x00000000
	.align		4
        /*0004*/ 	.word	0xffffffff
	.align		4
        /*0008*/ 	.word	index@(_Z13dot_acim_callPKiS0_Piiiib)
	.align		4
        /*000c*/ 	.word	index@(vprintf)
	.align		4
        /*0010*/ 	.word	index@(_Z13dot_acim_callPKiS0_Piiiib)
	.align		4
        /*0014*/ 	.word	index@(malloc)
	.align		4
        /*0018*/ 	.word	index@(_Z19test_get_bit_kernelv)
	.align		4
        /*001c*/ 	.word	index@(vprintf)
	.align		4
        /*0020*/ 	.word	index@(_Z10gemm_acim_PKiS0_Piiiiiib)
	.align		4
        /*0024*/ 	.word	index@(vprintf)
	.align		4
        /*0028*/ 	.word	index@(_Z10gemm_acim_PKiS0_Piiiiiib)
	.align		4
        /*002c*/ 	.word	index@(malloc)
	.align		4
        /*0030*/ 	.word	0x00000000
	.align		4
        /*0034*/ 	.word	0xfffffffe
	.align		4
        /*0038*/ 	.word	0x00000000
	.align		4
        /*003c*/ 	.word	0xfffffffd
	.align		4
        /*0040*/ 	.word	0x00000000
	.align		4
        /*0044*/ 	.word	0xfffffffc


//--------------------- .nv.constant4             --------------------------
	.section	.nv.constant4,"a",@progbits
	.align	8
	.align		8
.nv.constant4:
        /*0000*/ 	.dword	vprintf
	.align		8
        /*0008*/ 	.dword	malloc
	.align		8
        /*0010*/ 	.dword	$str
	.align		8
        /*0018*/ 	.dword	$str$1
	.align		8
        /*0020*/ 	.dword	$str$2
	.align		8
        /*0028*/ 	.dword	$str$3


//--------------------- .text._Z13dot_acim_callPKiS0_Piiiib --------------------------
	.section	.text._Z13dot_acim_callPKiS0_Piiiib,"ax",@progbits
	.align	128
        .global         _Z13dot_acim_callPKiS0_Piiiib
        .type           _Z13dot_acim_callPKiS0_Piiiib,@function
        .size           _Z13dot_acim_callPKiS0_Piiiib,(.L_x_169 - _Z13dot_acim_callPKiS0_Piiiib)
        .other          _Z13dot_acim_callPKiS0_Piiiib,@"STO_CUDA_ENTRY STV_DEFAULT"
_Z13dot_acim_callPKiS0_Piiiib:
.text._Z13dot_acim_callPKiS0_Piiiib:
[----:B------:R-:W0:Y:S01]  /*0000*/  LDC R1, c[0x0][0x37c] ;  /* 0x0000df00ff017b82 */ /* 0x000e220000000800 */
[----:B------:R-:W1:Y:S01]  /*0010*/  LDCU UR36, c[0x0][0x398] ;  /* 0x00007300ff2477ac */ /* 0x000e620008000800 */
[----:B------:R-:W-:Y:S01]  /*0020*/  MOV R17, 0x8 ;  /* 0x0000000800117802 */ /* 0x000fe20000000f00 */
[----:B0-----:R-:W-:Y:S01]  /*0030*/  VIADD R1, R1, 0xfffffff8 ;  /* 0xfffffff801017836 */ /* 0x001fe20000000000 */
[----:B------:R-:W0:Y:S04]  /*0040*/  LDCU UR4, c[0x0][0x2f8] ;  /* 0x00005f00ff0477ac */ /* 0x000e280008000800 */
[----:B------:R2:W3:Y:S01]  /*0050*/  LDC.64 R6, c[0x4][R17] ;  /* 0x0100000011067b82 */ /* 0x0004e20000000a00 */
[----:B------:R-:W4:Y:S01]  /*0060*/  LDCU UR5, c[0x0][0x2fc] ;  /* 0x00005f80ff0577ac */ /* 0x000f220008000800 */
[----:B-1----:R-:W-:-:S04]  /*0070*/  USHF.L.U32 UR36, UR36, 0x2, URZ ;  /* 0x0000000224247899 */ /* 0x002fc800080006ff */
[----:B------:R-:W-:Y:S01]  /*0080*/  UIMAD.WIDE UR36, UR36, 0x4, URZ ;  /* 0x00000004242478a5 */ /* 0x000fe2000f8e02ff */
[----:B0-----:R-:W-:-:S05]  /*0090*/  IADD3 R16, P0, PT, R1, UR4, RZ ;  /* 0x0000000401107c10 */ /* 0x001fca000ff1e0ff */
[----:B------:R-:W-:Y:S02]  /*00a0*/  IMAD.U32 R3, RZ, RZ, UR37 ;  /* 0x00000025ff037e24 */ /* 0x000fe4000f8e00ff */
[----:B------:R-:W-:Y:S02]  /*00b0*/  IMAD.U32 R5, RZ, RZ, UR37 ;  /* 0x00000025ff057e24 */ /* 0x000fe4000f8e00ff */
[----:B------:R-:W-:Y:S02]  /*00c0*/  IMAD.U32 R2, RZ, RZ, UR36 ;  /* 0x00000024ff027e24 */ /* 0x000fe4000f8e00ff */
[----:B------:R-:W-:Y:S02]  /*00d0*/  IMAD.U32 R4, RZ, RZ, UR36 ;  /* 0x00000024ff047e24 */ /* 0x000fe4000f8e00ff */
[----:B------:R-:W-:Y:S02]  /*00e0*/  IMAD.MOV.U32 R5, RZ, RZ, R3 ;  /* 0x000000ffff057224 */ /* 0x000fe400078e0003 */
[----:B--2-4-:R-:W-:-:S07]  /*00f0*/  IMAD.X R2, RZ, RZ, UR5, P0 ;  /* 0x00000005ff027e24 */ /* 0x014fce00080e06ff */
[----:B------:R-:W-:-:S07]  /*0100*/  LEPC R20, `(.L_x_0) ;  /* 0x000000001014794e */ /* 0x000fce0000000000 */
[----:B---3--:R-:W-:Y:S05]  /*0110*/  CALL.ABS.NOINC R6 ;  /* 0x0000000006007343 */ /* 0x008fea0003c00000 */
.L_x_0:
[----:B------:R0:W1:Y:S01]  /*0120*/  LDC.64 R6, c[0x4][R17] ;  /* 0x0100000011067b82 */ /* 0x0000620000000a00 */
[----:B------:R-:W-:Y:S02]  /*0130*/  IMAD.U32 R9, RZ, RZ, UR37 ;  /* 0x00000025ff097e24 */ /* 0x000fe4000f8e00ff */
[----:B------:R-:W-:Y:S02]  /*0140*/  IMAD.U32 R5, RZ, RZ, UR37 ;  /* 0x00000025ff057e24 */ /* 0x000fe4000f8e00ff */
[----:B------:R-:W-:Y:S02]  /*0150*/  IMAD.U32 R4, RZ, RZ, UR36 ;  /* 0x00000024ff047e24 */ /* 0x000fe4000f8e00ff */
[----:B------:R-:W-:Y:S02]  /*0160*/  IMAD.U32 R8, RZ, RZ, UR36 ;  /* 0x00000024ff087e24 */ /* 0x000fe4000f8e00ff */
[----:B0-----:R-:W-:-:S07]  /*0170*/  IMAD.MOV.U32 R5, RZ, RZ, R9 ;  /* 0x000000ffff057224 */ /* 0x001fce00078e0009 */
[----:B------:R-:W-:-:S07]  /*0180*/  LEPC R20, `(.L_x_1) ;  /* 0x000000001014794e */ /* 0x000fce0000000000 */
[----:B-1----:R-:W-:Y:S05]  /*0190*/  CALL.ABS.NOINC R6 ;  /* 0x0000000006007343 */ /* 0x002fea0003c00000 */
.L_x_1:
[----:B------:R-:W0:Y:S01]  /*01a0*/  LDC R3, c[0x0][0x3a0] ;  /* 0x0000e800ff037b82 */ /* 0x000e220000000800 */
[----:B------:R-:W-:-:S07]  /*01b0*/  IMAD.MOV.U32 R17, RZ, RZ, RZ ;  /* 0x000000ffff117224 */ /* 0x000fce00078e00ff */
[----:B------:R-:W1:Y:S08]  /*01c0*/  LDC R0, c[0x0][0x39c] ;  /* 0x0000e700ff007b82 */ /* 0x000e700000000800 */
[----:B------:R-:W2:Y:S01]  /*01d0*/  LDC.64 R4, c[0x0][0x358] ;  /* 0x0000d600ff047b82 */ /* 0x000ea20000000a00 */
[----:B0-----:R-:W-:-:S04]  /*01e0*/  ISETP.GE.AND P0, PT, R3, 0x1, PT ;  /* 0x000000010300780c */ /* 0x001fc80003f06270 */
[----:B-1----:R-:W-:-:S13]  /*01f0*/  ISETP.LT.OR P0, PT, R0, 0x1, !P0 ;  /* 0x000000010000780c */ /* 0x002fda0004701670 */
[----:B--2---:R-:W-:Y:S05]  /*0200*/  @P0 BRA `(.L_x_2) ;  /* 0x0000004000040947 */ /* 0x004fea0003800000 */
[----:B------:R-:W0:Y:S01]  /*0210*/  LDCU.U8 UR4, c[0x0][0x3a4] ;  /* 0x00007480ff0477ac */ /* 0x000e220008000000 */
[----:B------:R-:W-:Y:S01]  /*0220*/  BSSY.RECONVERGENT B7, `(.L_x_2) ;  /* 0x00003ff000077945 */ /* 0x000fe20003800200 */
[----:B------:R-:W-:Y:S02]  /*0230*/  VIADD R3, R3, 0xffffffff ;  /* 0xffffffff03037836 */ /* 0x000fe40000000000 */
[----:B------:R-:W-:Y:S01]  /*0240*/  VIADD R0, R0, 0xffffffff ;  /* 0xffffffff00007836 */ /* 0x000fe20000000000 */
[----:B0-----:R-:W-:-:S04]  /*0250*/  UPRMT UR4, UR4, 0x8880, URZ ;  /* 0x0000888004047896 */ /* 0x001fc800080000ff */
[----:B------:R-:W-:-:S09]  /*0260*/  UISETP.NE.AND UP0, UPT, UR4, URZ, UPT ;  /* 0x000000ff0400728c */ /* 0x000fd2000bf05270 */
[----:B------:R-:W-:Y:S05]  /*0270*/  BRA.U UP0, `(.L_x_3) ;  /* 0x0000002500647547 */ /* 0x000fea000b800000 */
[----:B------:R-:W0:Y:S02]  /*0280*/  LDC R8, c[0x0][0x398] ;  /* 0x0000e600ff087b82 */ /* 0x000e240000000800 */
[----:B0-----:R-:W-:-:S13]  /*0290*/  ISETP.GE.AND P0, PT, R8, 0x1, PT ;  /* 0x000000010800780c */ /* 0x001fda0003f06270 */
[----:B------:R-:W-:Y:S05]  /*02a0*/  @!P0 BRA `(.L_x_4) ;  /* 0x0000003c00d88947 */ /* 0x000fea0003800000 */
[C---:B------:R-:W-:Y:S01]  /*02b0*/  LOP3.LUT R2, R8.reuse, 0xf, RZ, 0xc0, !PT ;  /* 0x0000000f08027812 */ /* 0x040fe200078ec0ff */
[----:B------:R-:W-:Y:S01]  /*02c0*/  BSSY.RECONVERGENT B0, `(.L_x_5) ;  /* 0x0000253000007945 */ /* 0x000fe20003800200 */
[C---:B------:R-:W-:Y:S01]  /*02d0*/  LOP3.LUT R6, R8.reuse, 0x7, RZ, 0xc0, !PT ;  /* 0x0000000708067812 */ /* 0x040fe200078ec0ff */
[----:B------:R-:W-:Y:S01]  /*02e0*/  IMAD.MOV.U32 R9, RZ, RZ, RZ ;  /* 0x000000ffff097224 */ /* 0x000fe200078e00ff */
[C---:B------:R-:W-:Y:S01]  /*02f0*/  LOP3.LUT R7, R8.reuse, 0x7ffffff0, RZ, 0xc0, !PT ;  /* 0x7ffffff008077812 */ /* 0x040fe200078ec0ff */
[----:B------:R-:W-:Y:S01]  /*0300*/  IMAD.MOV.U32 R17, RZ, RZ, RZ ;  /* 0x000000ffff117224 */ /* 0x000fe200078e00ff */
[----:B------:R-:W-:Y:S01]  /*0310*/  LOP3.LUT R8, R8, 0x3, RZ, 0xc0, !PT ;  /* 0x0000000308087812 */ /* 0x000fe200078ec0ff */
[----:B------:R-:W-:Y:S02]  /*0320*/  VIADD R10, R2, 0xffffffff ;  /* 0xffffffff020a7836 */ /* 0x000fe40000000000 */
[----:B------:R-:W-:Y:S02]  /*0330*/  VIADD R11, R6, 0xffffffff ;  /* 0xffffffff060b7836 */ /* 0x000fe40000000000 */
[----:B------:R-:W-:-:S07]  /*0340*/  IMAD.MOV R12, RZ, RZ, -R7 ;  /* 0x000000ffff0c7224 */ /* 0x000fce00078e0a07 */
.L_x_24:
[----:B------:R-:W-:Y:S01]  /*0350*/  ISETP.NE.AND P0, PT, R9, R0, PT ;  /* 0x000000000900720c */ /* 0x000fe20003f05270 */
[----:B------:R-:W-:-:S12]  /*0360*/  BSSY.RECONVERGENT B1, `(.L_x_6) ;  /* 0x0000244000017945 */ /* 0x000fd80003800200 */
[----:B------:R-:W-:Y:S05]  /*0370*/  @!P0 BRA `(.L_x_7) ;  /* 0x00000010008c8947 */ /* 0x000fea0003800000 */
[----:B------:R-:W-:Y:S01]  /*0380*/  BSSY.RECONVERGENT B2, `(.L_x_8) ;  /* 0x0000121000027945 */ /* 0x000fe20003800200 */
[----:B------:R-:W-:-:S07]  /*0390*/  IMAD.MOV.U32 R16, RZ, RZ, RZ ;  /* 0x000000ffff107224 */ /* 0x000fce00078e00ff */
.L_x_15:
[----:B------:R-:W0:Y:S01]  /*03a0*/  LDCU UR4, c[0x0][0x398] ;  /* 0x00007300ff0477ac */ /* 0x000e220008000800 */
[----:B------:R-:W-:Y:S02]  /*03b0*/  IMAD.MOV.U32 R21, RZ, RZ, RZ ;  /* 0x000000ffff157224 */ /* 0x000fe400078e00ff */
[----:B------:R-:W-:Y:S01]  /*03c0*/  IMAD.MOV.U32 R13, RZ, RZ, RZ ;  /* 0x000000ffff0d7224 */ /* 0x000fe200078e00ff */
[----:B0-----:R-:W-:-:S09]  /*03d0*/  UISETP.GE.U32.AND UP0, UPT, UR4, 0x10, UPT ;  /* 0x000000100400788c */ /* 0x001fd2000bf06070 */
[----:B------:R-:W-:Y:S05]  /*03e0*/  BRA.U !UP0, `(.L_x_9) ;  /* 0x0000000508d47547 */ /* 0x000fea000b800000 */
[----:B------:R-:W0:Y:S01]  /*03f0*/  LDCU.128 UR8, c[0x0][0x380] ;  /* 0x00007000ff0877ac */ /* 0x000e220008000c00 */
[----:B------:R-:W-:Y:S01]  /*0400*/  BSSY.RECONVERGENT B3, `(.L_x_10) ;  /* 0x0000072000037945 */ /* 0x000fe20003800200 */
[----:B------:R-:W-:Y:S02]  /*0410*/  IMAD.MOV.U32 R13, RZ, RZ, RZ ;  /* 0x000000ffff0d7224 */ /* 0x000fe400078e00ff */
[----:B------:R-:W-:Y:S01]  /*0420*/  IMAD.MOV.U32 R20, RZ, RZ, R12 ;  /* 0x000000ffff147224 */ /* 0x000fe200078e000c */
[----:B0-----:R-:W-:Y:S02]  /*0430*/  UIADD3 UR6, UP0, UPT, UR8, 0x20, URZ ;  /* 0x0000002008067890 */ /* 0x001fe4000ff1e0ff */
[----:B------:R-:W-:Y:S02]  /*0440*/  UIADD3 UR4, UP1, UPT, UR10, 0x20, URZ ;  /* 0x000000200a047890 */ /* 0x000fe4000ff3e0ff */
[----:B------:R-:W-:Y:S02]  /*0450*/  UIADD3.X UR7, UPT, UPT, URZ, UR9, URZ, UP0, !UPT ;  /* 0x00000009ff077290 */ /* 0x000fe400087fe4ff */
[----:B------:R-:W-:Y:S01]  /*0460*/  UIADD3.X UR5, UPT, UPT, URZ, UR11, URZ, UP1, !UPT ;  /* 0x0000000bff057290 */ /* 0x000fe20008ffe4ff */
[----:B------:R-:W-:-:S02]  /*0470*/  IMAD.U32 R18, RZ, RZ, UR6 ;  /* 0x00000006ff127e24 */ /* 0x000fc4000f8e00ff */
[----:B------:R-:W-:Y:S02]  /*0480*/  IMAD.U32 R14, RZ, RZ, UR4 ;  /* 0x00000004ff0e7e24 */ /* 0x000fe4000f8e00ff */
[----:B------:R-:W-:Y:S02]  /*0490*/  IMAD.U32 R19, RZ, RZ, UR7 ;  /* 0x00000007ff137e24 */ /* 0x000fe4000f8e00ff */
[----:B------:R-:W-:-:S07]  /*04a0*/  IMAD.U32 R15, RZ, RZ, UR5 ;  /* 0x00000005ff0f7e24 */ /* 0x000fce000f8e00ff */
.L_x_11:
[C---:B------:R-:W-:Y:S02]  /*04b0*/  R2UR UR6, R4.reuse ;  /* 0x00000000040672ca */ /* 0x040fe400000e0000 */
[C---:B------:R-:W-:Y:S02]  /*04c0*/  R2UR UR7, R5.reuse ;  /* 0x00000000050772ca */ /* 0x040fe400000e0000 */
[C---:B------:R-:W-:Y:S02]  /*04d0*/  R2UR UR4, R4.reuse ;  /* 0x00000000040472ca */ /* 0x040fe400000e0000 */
[C---:B------:R-:W-:Y:S02]  /*04e0*/  R2UR UR5, R5.reuse ;  /* 0x00000000050572ca */ /* 0x040fe400000e0000 */
[----:B------:R-:W-:Y:S02]  /*04f0*/  R2UR UR8, R4 ;  /* 0x00000000040872ca */ /* 0x000fe400000e0000 */
[----:B------:R-:W-:-:S02]  /*0500*/  R2UR UR9, R5 ;  /* 0x00000000050972ca */ /* 0x000fc400000e0000 */
[----:B------:R-:W-:Y:S02]  /*0510*/  R2UR UR10, R4 ;  /* 0x00000000040a72ca */ /* 0x000fe400000e0000 */
[----:B------:R-:W-:Y:S01]  /*0520*/  R2UR UR11, R5 ;  /* 0x00000000050b72ca */ /* 0x000fe200000e0000 */
[----:B------:R-:W2:Y:S04]  /*0530*/  LDG.E R21, desc[UR6][R14.64+-0x20] ;  /* 0xffffe0060e157981 */ /* 0x000ea8000c1e1900 */
[----:B------:R-:W3:Y:S04]  /*0540*/  LDG.E R22, desc[UR4][R18.64+-0x20] ;  /* 0xffffe00412167981 */ /* 0x000ee8000c1e1900 */
[----:B------:R-:W4:Y:S04]  /*0550*/  LDG.E R24, desc[UR8][R18.64+-0x1c] ;  /* 0xffffe40812187981 */ /* 0x000f28000c1e1900 */
[----:B------:R-:W5:Y:S04]  /*0560*/  LDG.E R23, desc[UR10][R14.64+-0x1c] ;  /* 0xffffe40a0e177981 */ /* 0x000f68000c1e1900 */
[----:B------:R-:W5:Y:S04]  /*0570*/  LDG.E R26, desc[UR8][R18.64+-0x14] ;  /* 0xffffec08121a7981 */ /* 0x000f68000c1e1900 */
[----:B------:R-:W5:Y:S04]  /*0580*/  LDG.E R25, desc[UR6][R14.64+-0x18] ;  /* 0xffffe8060e197981 */ /* 0x000f68000c1e1900 */
[----:B------:R-:W5:Y:S01]  /*0590*/  LDG.E R28, desc[UR8][R18.64+-0xc] ;  /* 0xfffff408121c7981 */ /* 0x000f62000c1e1900 */
[----:B--2---:R-:W-:-:S02]  /*05a0*/  SHF.R.U32.HI R21, RZ, R16, R21 ;  /* 0x00000010ff157219 */ /* 0x004fc40000011615 */
[----:B---3--:R-:W-:-:S04]  /*05b0*/  SHF.R.U32.HI R22, RZ, R9, R22 ;  /* 0x00000009ff167219 */ /* 0x008fc80000011616 */
[----:B------:R-:W-:Y:S02]  /*05c0*/  LOP3.LUT R22, R22, 0x1, R21, 0x80, !PT ;  /* 0x0000000116167812 */ /* 0x000fe400078e8015 */
[----:B------:R-:W2:Y:S01]  /*05d0*/  LDG.E R21, desc[UR10][R14.64+-0x14] ;  /* 0xffffec0a0e157981 */ /* 0x000ea2000c1e1900 */
[-C--:B----4-:R-:W-:Y:S02]  /*05e0*/  SHF.R.U32.HI R24, RZ, R9.reuse, R24 ;  /* 0x00000009ff187219 */ /* 0x090fe40000011618 */
[-C--:B-----5:R-:W-:Y:S02]  /*05f0*/  SHF.R.U32.HI R23, RZ, R16.reuse, R23 ;  /* 0x00000010ff177219 */ /* 0x0a0fe40000011617 */
[----:B------:R-:W-:Y:S02]  /*0600*/  SHF.R.U32.HI R26, RZ, R9, R26 ;  /* 0x00000009ff1a7219 */ /* 0x000fe4000001161a */
[----:B------:R-:W-:Y:S02]  /*0610*/  LOP3.LUT R23, R24, 0x1, R23, 0x80, !PT ;  /* 0x0000000118177812 */ /* 0x000fe400078e8017 */
[----:B------:R-:W3:Y:S01]  /*0620*/  LDG.E R24, desc[UR4][R18.64+-0x18] ;  /* 0xffffe80412187981 */ /* 0x000ee2000c1e1900 */
[----:B--2---:R-:W-:-:S04]  /*0630*/  SHF.R.U32.HI R21, RZ, R16, R21 ;  /* 0x00000010ff157219 */ /* 0x004fc80000011615 */
[----:B------:R-:W-:Y:S02]  /*0640*/  LOP3.LUT R26, R26, 0x1, R21, 0x80, !PT ;  /* 0x000000011a1a7812 */ /* 0x000fe400078e8015 */
[----:B------:R-:W2:Y:S01]  /*0650*/  LDG.E R21, desc[UR10][R14.64+-0xc] ;  /* 0xfffff40a0e157981 */ /* 0x000ea2000c1e1900 */
[----:B------:R-:W-:-:S03]  /*0660*/  IADD3 R13, PT, PT, R23, R22, R13 ;  /* 0x00000016170d7210 */ /* 0x000fc60007ffe00d */
[----:B------:R-:W4:Y:S04]  /*0670*/  LDG.E R23, desc[UR6][R14.64+-0x10] ;  /* 0xfffff0060e177981 */ /* 0x000f28000c1e1900 */
[----:B------:R-:W5:Y:S01]  /*0680*/  LDG.E R22, desc[UR4][R18.64+-0x10] ;  /* 0xfffff00412167981 */ /* 0x000f62000c1e1900 */
[-C--:B---3--:R-:W-:Y:S02]  /*0690*/  SHF.R.U32.HI R24, RZ, R9.reuse, R24 ;  /* 0x00000009ff187219 */ /* 0x088fe40000011618 */
[----:B------:R-:W-:Y:S02]  /*06a0*/  SHF.R.U32.HI R25, RZ, R16, R25 ;  /* 0x00000010ff197219 */ /* 0x000fe40000011619 */
[----:B------:R-:W-:Y:S02]  /*06b0*/  SHF.R.U32.HI R28, RZ, R9, R28 ;  /* 0x00000009ff1c7219 */ /* 0x000fe4000001161c */
[----:B------:R-:W-:-:S02]  /*06c0*/  LOP3.LUT R24, R24, 0x1, R25, 0x80, !PT ;  /* 0x0000000118187812 */ /* 0x000fc400078e8019 */
[----:B------:R-:W3:Y:S02]  /*06d0*/  LDG.E R25, desc[UR6][R14.64+0x10] ;  /* 0x000010060e197981 */ /* 0x000ee4000c1e1900 */
[----:B------:R-:W-:Y:S02]  /*06e0*/  IADD3 R13, PT, PT, R26, R24, R13 ;  /* 0x000000181a0d7210 */ /* 0x000fe40007ffe00d */
[----:B------:R-:W3:Y:S04]  /*06f0*/  LDG.E R26, desc[UR8][R18.64+-0x4] ;  /* 0xfffffc08121a7981 */ /* 0x000ee8000c1e1900 */
[----:B------:R-:W3:Y:S01]  /*0700*/  LDG.E R24, desc[UR4][R18.64+-0x8] ;  /* 0xfffff80412187981 */ /* 0x000ee2000c1e1900 */
[----:B--2---:R-:W-:-:S04]  /*0710*/  SHF.R.U32.HI R21, RZ, R16, R21 ;  /* 0x00000010ff157219 */ /* 0x004fc80000011615 */
[----:B------:R-:W-:Y:S02]  /*0720*/  LOP3.LUT R28, R28, 0x1, R21, 0x80, !PT ;  /* 0x000000011c1c7812 */ /* 0x000fe400078e8015 */
[----:B------:R-:W2:Y:S01]  /*0730*/  LDG.E R21, desc[UR10][R14.64+-0x4] ;  /* 0xfffffc0a0e157981 */ /* 0x000ea2000c1e1900 */
[----:B----4-:R-:W-:Y:S02]  /*0740*/  SHF.R.U32.HI R23, RZ, R16, R23 ;  /* 0x00000010ff177219 */ /* 0x010fe40000011617 */
[----:B-----5:R-:W-:-:S04]  /*0750*/  SHF.R.U32.HI R22, RZ, R9, R22 ;  /* 0x00000009ff167219 */ /* 0x020fc80000011616 */
[----:B------:R-:W-:Y:S02]  /*0760*/  LOP3.LUT R22, R22, 0x1, R23, 0x80, !PT ;  /* 0x0000000116167812 */ /* 0x000fe400078e8017 */
[----:B------:R-:W4:Y:S01]  /*0770*/  LDG.E R23, desc[UR6][R14.64+-0x8] ;  /* 0xfffff8060e177981 */ /* 0x000f22000c1e1900 */
[-C--:B---3--:R-:W-:Y:S02]  /*0780*/  SHF.R.U32.HI R26, RZ, R9.reuse, R26 ;  /* 0x00000009ff1a7219 */ /* 0x088fe4000001161a */
[----:B------:R-:W-:Y:S02]  /*0790*/  IADD3 R13, PT, PT, R28, R22, R13 ;  /* 0x000000161c0d7210 */ /* 0x000fe40007ffe00d */
[----:B------:R-:W3:Y:S01]  /*07a0*/  LDG.E R28, desc[UR8][R18.64+0x4] ;  /* 0x00000408121c7981 */ /* 0x000ee2000c1e1900 */
[----:B------:R-:W-:-:S03]  /*07b0*/  SHF.R.U32.HI R24, RZ, R9, R24 ;  /* 0x00000009ff187219 */ /* 0x000fc60000011618 */
[----:B------:R-:W5:Y:S01]  /*07c0*/  LDG.E R22, desc[UR4][R18.64] ;  /* 0x0000000412167981 */ /* 0x000f62000c1e1900 */
[----:B--2---:R-:W-:-:S04]  /*07d0*/  SHF.R.U32.HI R21, RZ, R16, R21 ;  /* 0x00000010ff157219 */ /* 0x004fc80000011615 */
[----:B------:R-:W-:Y:S02]  /*07e0*/  LOP3.LUT R26, R26, 0x1, R21, 0x80, !PT ;  /* 0x000000011a1a7812 */ /* 0x000fe400078e8015 */
[----:B------:R-:W2:Y:S01]  /*07f0*/  LDG.E R21, desc[UR10][R14.64+0x4] ;  /* 0x0000040a0e157981 */ /* 0x000ea2000c1e1900 */
[----:B----4-:R-:W-:-:S04]  /*0800*/  SHF.R.U32.HI R23, RZ, R16, R23 ;  /* 0x00000010ff177219 */ /* 0x010fc80000011617 */
[----:B------:R-:W-:Y:S02]  /*0810*/  LOP3.LUT R24, R24, 0x1, R23, 0x80, !PT ;  /* 0x0000000118187812 */ /* 0x000fe400078e8017 */
[----:B------:R-:W4:Y:S01]  /*0820*/  LDG.E R23, desc[UR6][R14.64] ;  /* 0x000000060e177981 */ /* 0x000f22000c1e1900 */
[-C--:B---3--:R-:W-:Y:S02]  /*0830*/  SHF.R.U32.HI R28, RZ, R9.reuse, R28 ;  /* 0x00000009ff1c7219 */ /* 0x088fe4000001161c */
[----:B------:R-:W-:Y:S02]  /*0840*/  IADD3 R13, PT, PT, R26, R24, R13 ;  /* 0x000000181a0d7210 */ /* 0x000fe40007ffe00d */
[----:B------:R-:W3:Y:S01]  /*0850*/  LDG.E R26, desc[UR8][R18.64+0xc] ;  /* 0x00000c08121a7981 */ /* 0x000ee2000c1e1900 */
[----:B-----5:R-:W-:-:S03]  /*0860*/  SHF.R.U32.HI R22, RZ, R9, R22 ;  /* 0x00000009ff167219 */ /* 0x020fc60000011616 */
[----:B------:R-:W5:Y:S01]  /*0870*/  LDG.E R24, desc[UR4][R18.64+0x8] ;  /* 0x0000080412187981 */ /* 0x000f62000c1e1900 */
[----:B--2---:R-:W-:-:S04]  /*0880*/  SHF.R.U32.HI R21, RZ, R16, R21 ;  /* 0x00000010ff157219 */ /* 0x004fc80000011615 */
[----:B------:R-:W-:Y:S02]  /*0890*/  LOP3.LUT R28, R28, 0x1, R21, 0x80, !PT ;  /* 0x000000011c1c7812 */ /* 0x000fe400078e8015 */
[----:B------:R-:W2:Y:S01]  /*08a0*/  LDG.E R21, desc[UR10][R14.64+0xc] ;  /* 0x00000c0a0e157981 */ /* 0x000ea2000c1e1900 */
[----:B----4-:R-:W-:-:S04]  /*08b0*/  SHF.R.U32.HI R23, RZ, R16, R23 ;  /* 0x00000010ff177219 */ /* 0x010fc80000011617 */
[----:B------:R-:W-:Y:S02]  /*08c0*/  LOP3.LUT R22, R22, 0x1, R23, 0x80, !PT ;  /* 0x0000000116167812 */ /* 0x000fe400078e8017 */
[----:B------:R-:W4:Y:S02]  /*08d0*/  LDG.E R23, desc[UR6][R14.64+0x8] ;  /* 0x000008060e177981 */ /* 0x000f24000c1e1900 */
[----:B------:R-:W-:Y:S02]  /*08e0*/  IADD3 R13, PT, PT, R28, R22, R13 ;  /* 0x000000161c0d7210 */ /* 0x000fe40007ffe00d */
[-C--:B---3--:R-:W-:Y:S01]  /*08f0*/  SHF.R.U32.HI R26, RZ, R9.reuse, R26 ;  /* 0x00000009ff1a7219 */ /* 0x088fe2000001161a */
        /* <DEDUP_REMOVED lines=8> */
[----:B---3--:R-:W-:Y:S02]  /*0980*/  SHF.R.U32.HI R23, RZ, R9, R22 ;  /* 0x00000009ff177219 */ /* 0x008fe40000011616 */
[----:B------:R-:W-:Y:S01]  /*0990*/  IADD3 R13, PT, PT, R26, R24, R13 ;  /* 0x000000181a0d7210 */ /* 0x000fe20007ffe00d */
[----:B------:R-:W3:Y:S01]  /*09a0*/  LDG.E R22, desc[UR4][R18.64+0x18] ;  /* 0x0000180412167981 */ /* 0x000ee2000c1e1900 */
[----:B------:R-:W-:-:S04]  /*09b0*/  SHF.R.U32.HI R24, RZ, R16, R25 ;  /* 0x00000010ff187219 */ /* 0x000fc80000011619 */
[----:B------:R-:W-:Y:S02]  /*09c0*/  LOP3.LUT R26, R23, 0x1, R24, 0x80, !PT ;  /* 0x00000001171a7812 */ /* 0x000fe400078e8018 */
[----:B------:R0:W4:Y:S04]  /*09d0*/  LDG.E R24, desc[UR8][R18.64+0x1c] ;  /* 0x00001c0812187981 */ /* 0x000128000c1e1900 */
[----:B------:R-:W4:Y:S01]  /*09e0*/  LDG.E R23, desc[UR10][R14.64+0x1c] ;  /* 0x00001c0a0e177981 */ /* 0x000f22000c1e1900 */
[----:B--2---:R-:W-:-:S03]  /*09f0*/  SHF.R.U32.HI R25, RZ, R16, R21 ;  /* 0x00000010ff197219 */ /* 0x004fc60000011615 */
[----:B------:R1:W2:Y:S01]  /*0a00*/  LDG.E R21, desc[UR6][R14.64+0x18] ;  /* 0x000018060e157981 */ /* 0x0002a2000c1e1900 */
[----:B------:R-:W-:Y:S01]  /*0a10*/  VIADD R20, R20, 0x10 ;  /* 0x0000001014147836 */ /* 0x000fe20000000000 */
[----:B-----5:R-:W-:-:S04]  /*0a20*/  SHF.R.U32.HI R28, RZ, R9, R28 ;  /* 0x00000009ff1c7219 */ /* 0x020fc8000001161c */
[----:B------:R-:W-:Y:S02]  /*0a30*/  ISETP.NE.AND P0, PT, R20, RZ, PT ;  /* 0x000000ff1400720c */ /* 0x000fe40003f05270 */
[----:B------:R-:W-:Y:S02]  /*0a40*/  LOP3.LUT R25, R28, 0x1, R25, 0x80, !PT ;  /* 0x000000011c197812 */ /* 0x000fe400078e8019 */
[-C--:B---3--:R-:W-:Y:S02]  /*0a50*/  SHF.R.U32.HI R22, RZ, R9.reuse, R22 ;  /* 0x00000009ff167219 */ /* 0x088fe40000011616 */
[----:B0-----:R-:W-:Y:S02]  /*0a60*/  IADD3 R18, P1, PT, R18, 0x40, RZ ;  /* 0x0000004012127810 */ /* 0x001fe40007f3e0ff */
[----:B-1----:R-:W-:Y:S02]  /*0a70*/  IADD3 R14, P2, PT, R14, 0x40, RZ ;  /* 0x000000400e0e7810 */ /* 0x002fe40007f5e0ff */
[----:B----4-:R-:W-:-:S02]  /*0a80*/  SHF.R.U32.HI R24, RZ, R9, R24 ;  /* 0x00000009ff187219 */ /* 0x010fc40000011618 */
[----:B------:R-:W-:Y:S02]  /*0a90*/  SHF.R.U32.HI R23, RZ, R16, R23 ;  /* 0x00000010ff177219 */ /* 0x000fe40000011617 */
[----:B------:R-:W-:Y:S02]  /*0aa0*/  IADD3 R13, PT, PT, R25, R26, R13 ;  /* 0x0000001a190d7210 */ /* 0x000fe40007ffe00d */
[----:B------:R-:W-:Y:S01]  /*0ab0*/  LOP3.LUT R23, R24, 0x1, R23, 0x80, !PT ;  /* 0x0000000118177812 */ /* 0x000fe200078e8017 */
[----:B------:R-:W-:Y:S02]  /*0ac0*/  IMAD.X R19, RZ, RZ, R19, P1 ;  /* 0x000000ffff137224 */ /* 0x000fe400008e0613 */
[----:B------:R-:W-:Y:S01]  /*0ad0*/  IMAD.X R15, RZ, RZ, R15, P2 ;  /* 0x000000ffff0f7224 */ /* 0x000fe200010e060f */
[----:B--2---:R-:W-:-:S04]  /*0ae0*/  SHF.R.U32.HI R21, RZ, R16, R21 ;  /* 0x00000010ff157219 */ /* 0x004fc80000011615 */
[----:B------:R-:W-:-:S04]  /*0af0*/  LOP3.LUT R22, R22, 0x1, R21, 0x80, !PT ;  /* 0x0000000116167812 */ /* 0x000fc800078e8015 */
[----:B------:R-:W-:Y:S01]  /*0b00*/  IADD3 R13, PT, PT, R23, R22, R13 ;  /* 0x00000016170d7210 */ /* 0x000fe20007ffe00d */
[----:B------:R-:W-:Y:S06]  /*0b10*/  @P0 BRA `(.L_x_11) ;  /* 0xfffffff800640947 */ /* 0x000fec000383ffff */
[----:B------:R-:W-:Y:S05]  /*0b20*/  BSYNC.RECONVERGENT B3 ;  /* 0x0000000000037941 */ /* 0x000fea0003800200 */
.L_x_10:
[----:B------:R-:W-:-:S07]  /*0b30*/  IMAD.MOV.U32 R21, RZ, RZ, R7 ;  /* 0x000000ffff157224 */ /* 0x000fce00078e0007 */
.L_x_9:
[----:B------:R-:W-:-:S13]  /*0b40*/  ISETP.NE.AND P0, PT, R2, RZ, PT ;  /* 0x000000ff0200720c */ /* 0x000fda0003f05270 */
[----:B------:R-:W-:Y:S05]  /*0b50*/  @!P0 BRA `(.L_x_12) ;  /* 0x0000000800648947 */ /* 0x000fea0003800000 */
[----:B------:R-:W-:Y:S02]  /*0b60*/  ISETP.GE.U32.AND P0, PT, R10, 0x7, PT ;  /* 0x000000070a00780c */ /* 0x000fe40003f06070 */
[----:B------:R-:W-:-:S11]  /*0b70*/  ISETP.NE.AND P1, PT, R6, RZ, PT ;  /* 0x000000ff0600720c */ /* 0x000fd60003f25270 */
[----:B------:R-:W-:Y:S05]  /*0b80*/  @!P0 BRA `(.L_x_13) ;  /* 0x0000000400048947 */ /* 0x000fea0003800000 */
[----:B------:R-:W0:Y:S01]  /*0b90*/  LDC.64 R18, c[0x0][0x380] ;  /* 0x0000e000ff127b82 */ /* 0x000e220000000a00 */
[C---:B------:R-:W-:Y:S02]  /*0ba0*/  R2UR UR4, R4.reuse ;  /* 0x00000000040472ca */ /* 0x040fe400000e0000 */
[C---:B------:R-:W-:Y:S02]  /*0bb0*/  R2UR UR5, R5.reuse ;  /* 0x00000000050572ca */ /* 0x040fe400000e0000 */
[C---:B------:R-:W-:Y:S02]  /*0bc0*/  R2UR UR6, R4.reuse ;  /* 0x00000000040672ca */ /* 0x040fe400000e0000 */
[C---:B------:R-:W-:Y:S01]  /*0bd0*/  R2UR UR7, R5.reuse ;  /* 0x00000000050772ca */ /* 0x040fe200000e0000 */
[----:B------:R-:W1:Y:S01]  /*0be0*/  LDC.64 R14, c[0x0][0x388] ;  /* 0x0000e200ff0e7b82 */ /* 0x000e620000000a00 */
[----:B------:R-:W-:Y:S02]  /*0bf0*/  R2UR UR8, R4 ;  /* 0x00000000040872ca */ /* 0x000fe400000e0000 */
[----:B------:R-:W-:-:S02]  /*0c00*/  R2UR UR9, R5 ;  /* 0x00000000050972ca */ /* 0x000fc400000e0000 */
[----:B------:R-:W-:Y:S02]  /*0c10*/  R2UR UR10, R4 ;  /* 0x00000000040a72ca */ /* 0x000fe400000e0000 */
[----:B------:R-:W-:Y:S01]  /*0c20*/  R2UR UR11, R5 ;  /* 0x00000000050b72ca */ /* 0x000fe200000e0000 */
[----:B0-----:R-:W-:-:S05]  /*0c30*/  IMAD.WIDE.U32 R18, R21, 0x4, R18 ;  /* 0x0000000415127825 */ /* 0x001fca00078e0012 */
[----:B------:R-:W2:Y:S01]  /*0c40*/  LDG.E R20, desc[UR4][R18.64] ;  /* 0x0000000412147981 */ /* 0x000ea2000c1e1900 */
[----:B-1----:R-:W-:-:S03]  /*0c50*/  IMAD.WIDE.U32 R14, R21, 0x4, R14 ;  /* 0x00000004150e7825 */ /* 0x002fc600078e000e */
[----:B------:R-:W3:Y:S04]  /*0c60*/  LDG.E R24, desc[UR8][R18.64+0x4] ;  /* 0x0000040812187981 */ /* 0x000ee8000c1e1900 */
[----:B------:R-:W4:Y:S04]  /*0c70*/  LDG.E R23, desc[UR6][R14.64] ;  /* 0x000000060e177981 */ /* 0x000f28000c1e1900 */
[----:B------:R-:W5:Y:S01]  /*0c80*/  LDG.E R27, desc[UR10][R14.64+0x4] ;  /* 0x0000040a0e1b7981 */ /* 0x000f62000c1e1900 */
[----:B--2---:R-:W-:-:S03]  /*0c90*/  SHF.R.U32.HI R22, RZ, R9, R20 ;  /* 0x00000009ff167219 */ /* 0x004fc60000011614 */
[----:B------:R-:W2:Y:S01]  /*0ca0*/  LDG.E R20, desc[UR4][R18.64+0x8] ;  /* 0x0000080412147981 */ /* 0x000ea2000c1e1900 */
[----:B---3--:R-:W-:Y:S02]  /*0cb0*/  SHF.R.U32.HI R26, RZ, R9, R24 ;  /* 0x00000009ff1a7219 */ /* 0x008fe40000011618 */
[-C--:B----4-:R-:W-:Y:S02]  /*0cc0*/  SHF.R.U32.HI R25, RZ, R16.reuse, R23 ;  /* 0x00000010ff197219 */ /* 0x090fe40000011617 */
[----:B------:R-:W3:Y:S02]  /*0cd0*/  LDG.E R23, desc[UR6][R14.64+0x8] ;  /* 0x000008060e177981 */ /* 0x000ee4000c1e1900 */
[----:B------:R-:W-:Y:S02]  /*0ce0*/  LOP3.LUT R24, R22, 0x1, R25, 0x80, !PT ;  /* 0x0000000116187812 */ /* 0x000fe400078e8019 */
[----:B------:R-:W4:Y:S04]  /*0cf0*/  LDG.E R22, desc[UR8][R18.64+0xc] ;  /* 0x00000c0812167981 */ /* 0x000f28000c1e1900 */
[----:B------:R-:W4:Y:S01]  /*0d00*/  LDG.E R25, desc[UR10][R14.64+0xc] ;  /* 0x00000c0a0e197981 */ /* 0x000f22000c1e1900 */
[----:B-----5:R-:W-:-:S02]  /*0d10*/  SHF.R.U32.HI R27, RZ, R16, R27 ;  /* 0x00000010ff1b7219 */ /* 0x020fc4000001161b */
[----:B------:R-:W-:Y:S02]  /*0d20*/  R2UR UR12, R4 ;  /* 0x00000000040c72ca */ /* 0x000fe400000e0000 */
[----:B------:R-:W-:Y:S02]  /*0d30*/  LOP3.LUT R26, R26, 0x1, R27, 0x80, !PT ;  /* 0x000000011a1a7812 */ /* 0x000fe400078e801b */
[C---:B------:R-:W-:Y:S02]  /*0d40*/  R2UR UR13, R5.reuse ;  /* 0x00000000050d72ca */ /* 0x040fe400000e0000 */
[C---:B------:R-:W-:Y:S02]  /*0d50*/  R2UR UR16, R4.reuse ;  /* 0x00000000041072ca */ /* 0x040fe400000e0000 */
[----:B------:R-:W-:Y:S02]  /*0d60*/  R2UR UR17, R5 ;  /* 0x00000000051172ca */ /* 0x000fe400000e0000 */
[----:B------:R-:W-:-:S02]  /*0d70*/  R2UR UR14, R4 ;  /* 0x00000000040e72ca */ /* 0x000fc400000e0000 */
[C---:B------:R-:W-:Y:S02]  /*0d80*/  R2UR UR15, R5.reuse ;  /* 0x00000000050f72ca */ /* 0x040fe400000e0000 */
[----:B------:R-:W-:Y:S02]  /*0d90*/  R2UR UR18, R4 ;  /* 0x00000000041272ca */ /* 0x000fe400000e0000 */
[----:B------:R-:W-:Y:S02]  /*0da0*/  R2UR UR19, R5 ;  /* 0x00000000051372ca */ /* 0x000fe400000e0000 */
[----:B------:R-:W-:Y:S02]  /*0db0*/  IADD3 R24, PT, PT, R26, R24, R13 ;  /* 0x000000181a187210 */ /* 0x000fe40007ffe00d */
[----:B------:R-:W5:Y:S04]  /*0dc0*/  LDG.E R13, desc[UR6][R14.64+0x10] ;  /* 0x000010060e0d7981 */ /* 0x000f68000c1e1900 */
[----:B------:R-:W5:Y:S04]  /*0dd0*/  LDG.E R26, desc[UR8][R18.64+0x14] ;  /* 0x00001408121a7981 */ /* 0x000f68000c1e1900 */
[----:B------:R-:W5:Y:S04]  /*0de0*/  LDG.E R28, desc[UR16][R18.64+0x1c] ;  /* 0x00001c10121c7981 */ /* 0x000f68000c1e1900 */
[----:B------:R-:W5:Y:S01]  /*0df0*/  LDG.E R27, desc[UR18][R14.64+0x1c] ;  /* 0x00001c120e1b7981 */ /* 0x000f62000c1e1900 */
[----:B--2---:R-:W-:-:S02]  /*0e00*/  SHF.R.U32.HI R20, RZ, R9, R20 ;  /* 0x00000009ff147219 */ /* 0x004fc40000011614 */
[-C--:B---3--:R-:W-:Y:S02]  /*0e10*/  SHF.R.U32.HI R23, RZ, R16.reuse, R23 ;  /* 0x00000010ff177219 */ /* 0x088fe40000011617 */
[----:B----4-:R-:W-:Y:S02]  /*0e20*/  SHF.R.U32.HI R22, RZ, R9, R22 ;  /* 0x00000009ff167219 */ /* 0x010fe40000011616 */
[-C--:B------:R-:W-:Y:S02]  /*0e30*/  SHF.R.U32.HI R25, RZ, R16.reuse, R25 ;  /* 0x00000010ff197219 */ /* 0x080fe40000011619 */
[----:B------:R-:W-:Y:S02]  /*0e40*/  LOP3.LUT R23, R20, 0x1, R23, 0x80, !PT ;  /* 0x0000000114177812 */ /* 0x000fe400078e8017 */
[----:B------:R-:W-:Y:S01]  /*0e50*/  LOP3.LUT R22, R22, 0x1, R25, 0x80, !PT ;  /* 0x0000000116167812 */ /* 0x000fe200078e8019 */
[----:B------:R-:W2:Y:S03]  /*0e60*/  LDG.E R20, desc[UR4][R18.64+0x10] ;  /* 0x0000100412147981 */ /* 0x000ea6000c1e1900 */
[----:B------:R-:W-:Y:S01]  /*0e70*/  IADD3 R24, PT, PT, R22, R23, R24 ;  /* 0x0000001716187210 */ /* 0x000fe20007ffe018 */
[----:B------:R-:W3:Y:S04]  /*0e80*/  LDG.E R25, desc[UR14][R14.64+0x18] ;  /* 0x0000180e0e197981 */ /* 0x000ee8000c1e1900 */
[----:B------:R-:W4:Y:S04]  /*0e90*/  LDG.E R23, desc[UR10][R14.64+0x14] ;  /* 0x0000140a0e177981 */ /* 0x000f28000c1e1900 */
[----:B------:R-:W3:Y:S01]  /*0ea0*/  LDG.E R22, desc[UR12][R18.64+0x18] ;  /* 0x0000180c12167981 */ /* 0x000ee2000c1e1900 */
[----:B-----5:R-:W-:-:S02]  /*0eb0*/  SHF.R.U32.HI R13, RZ, R16, R13 ;  /* 0x00000010ff0d7219 */ /* 0x020fc4000001160d */
[-C--:B------:R-:W-:Y:S02]  /*0ec0*/  SHF.R.U32.HI R26, RZ, R9.reuse, R26 ;  /* 0x00000009ff1a7219 */ /* 0x080fe4000001161a */
[----:B------:R-:W-:Y:S02]  /*0ed0*/  SHF.R.U32.HI R28, RZ, R9, R28 ;  /* 0x00000009ff1c7219 */ /* 0x000fe4000001161c */
[----:B------:R-:W-:-:S04]  /*0ee0*/  SHF.R.U32.HI R27, RZ, R16, R27 ;  /* 0x00000010ff1b7219 */ /* 0x000fc8000001161b */
[----:B------:R-:W-:Y:S01]  /*0ef0*/  LOP3.LUT R27, R28, 0x1, R27, 0x80, !PT ;  /* 0x000000011c1b7812 */ /* 0x000fe200078e801b */
[----:B------:R-:W-:Y:S01]  /*0f00*/  VIADD R21, R21, 0x8 ;  /* 0x0000000815157836 */ /* 0x000fe20000000000 */
[----:B--2---:R-:W-:-:S04]  /*0f10*/  SHF.R.U32.HI R20, RZ, R9, R20 ;  /* 0x00000009ff147219 */ /* 0x004fc80000011614 */
[----:B------:R-:W-:Y:S02]  /*0f20*/  LOP3.LUT R13, R20, 0x1, R13, 0x80, !PT ;  /* 0x00000001140d7812 */ /* 0x000fe400078e800d */
[-C--:B----4-:R-:W-:Y:S02]  /*0f30*/  SHF.R.U32.HI R23, RZ, R16.reuse, R23 ;  /* 0x00000010ff177219 */ /* 0x090fe40000011617 */
[----:B---3--:R-:W-:Y:S02]  /*0f40*/  SHF.R.U32.HI R25, RZ, R16, R25 ;  /* 0x00000010ff197219 */ /* 0x008fe40000011619 */
[----:B------:R-:W-:Y:S02]  /*0f50*/  SHF.R.U32.HI R22, RZ, R9, R22 ;  /* 0x00000009ff167219 */ /* 0x000fe40000011616 */
[----:B------:R-:W-:Y:S02]  /*0f60*/  LOP3.LUT R23, R26, 0x1, R23, 0x80, !PT ;  /* 0x000000011a177812 */ /* 0x000fe400078e8017 */
[----:B------:R-:W-:-:S02]  /*0f70*/  LOP3.LUT R22, R22, 0x1, R25, 0x80, !PT ;  /* 0x0000000116167812 */ /* 0x000fc400078e8019 */
[----:B------:R-:W-:-:S04]  /*0f80*/  IADD3 R13, PT, PT, R23, R13, R24 ;  /* 0x0000000d170d7210 */ /* 0x000fc80007ffe018 */
[----:B------:R-:W-:-:S07]  /*0f90*/  IADD3 R13, PT, PT, R27, R22, R13 ;  /* 0x000000161b0d7210 */ /* 0x000fce0007ffe00d */
.L_x_13:
        /* <DEDUP_REMOVED lines=12> */
[C---:B------:R-:W-:Y:S02]  /*1060*/  R2UR UR10, R4.reuse ;  /* 0x00000000040a72ca */ /* 0x040fe400000e0000 */
[C---:B------:R-:W-:Y:S02]  /*1070*/  R2UR UR11, R5.reuse ;  /* 0x00000000050b72ca */ /* 0x040fe400000e0000 */
[C---:B------:R-:W-:Y:S02]  /*1080*/  R2UR UR12, R4.reuse ;  /* 0x00000000040c72ca */ /* 0x040fe400000e0000 */
[C---:B------:R-:W-:Y:S02]  /*1090*/  R2UR UR13, R5.reuse ;  /* 0x00000000050d72ca */ /* 0x040fe400000e0000 */
[C---:B------:R-:W-:Y:S02]  /*10a0*/  R2UR UR16, R4.reuse ;  /* 0x00000000041072ca */ /* 0x040fe400000e0000 */
[----:B------:R-:W-:Y:S01]  /*10b0*/  R2UR UR17, R5 ;  /* 0x00000000051172ca */ /* 0x000fe200000e0000 */
[----:B0-----:R-:W-:Y:S01]  /*10c0*/  IMAD.WIDE.U32 R18, R21, 0x4, R18 ;  /* 0x0000000415127825 */ /* 0x001fe200078e0012 */
[----:B------:R-:W-:-:S02]  /*10d0*/  R2UR UR14, R4 ;  /* 0x00000000040e72ca */ /* 0x000fc400000e0000 */
[C---:B------:R-:W-:Y:S02]  /*10e0*/  R2UR UR15, R5.reuse ;  /* 0x00000000050f72ca */ /* 0x040fe400000e0000 */
[----:B------:R-:W-:Y:S01]  /*10f0*/  R2UR UR18, R4 ;  /* 0x00000000041272ca */ /* 0x000fe200000e0000 */
[----:B------:R-:W2:Y:S01]  /*1100*/  LDG.E R26, desc[UR4][R18.64] ;  /* 0x00000004121a7981 */ /* 0x000ea2000c1e1900 */
[----:B------:R-:W-:Y:S01]  /*1110*/  R2UR UR19, R5 ;  /* 0x00000000051372ca */ /* 0x000fe200000e0000 */
[C---:B-1----:R-:W-:Y:S02]  /*1120*/  IMAD.WIDE.U32 R14, R21.reuse, 0x4, R14 ;  /* 0x00000004150e7825 */ /* 0x042fe400078e000e */
[----:B------:R-:W3:Y:S04]  /*1130*/  LDG.E R20, desc[UR8][R18.64+0x4] ;  /* 0x0000040812147981 */ /* 0x000ee8000c1e1900 */
[----:B------:R-:W4:Y:S04]  /*1140*/  LDG.E R29, desc[UR6][R14.64] ;  /* 0x000000060e1d7981 */ /* 0x000f28000c1e1900 */
[----:B------:R-:W5:Y:S04]  /*1150*/  LDG.E R23, desc[UR10][R14.64+0x4] ;  /* 0x0000040a0e177981 */ /* 0x000f68000c1e1900 */
[----:B------:R-:W5:Y:S04]  /*1160*/  LDG.E R22, desc[UR12][R18.64+0x8] ;  /* 0x0000080c12167981 */ /* 0x000f68000c1e1900 */
[----:B------:R-:W5:Y:S04]  /*1170*/  LDG.E R24, desc[UR16][R18.64+0xc] ;  /* 0x00000c1012187981 */ /* 0x000f68000c1e1900 */
[----:B------:R-:W5:Y:S04]  /*1180*/  LDG.E R25, desc[UR14][R14.64+0x8] ;  /* 0x0000080e0e197981 */ /* 0x000f68000c1e1900 */
[----:B------:R-:W5:Y:S01]  /*1190*/  LDG.E R27, desc[UR18][R14.64+0xc] ;  /* 0x00000c120e1b7981 */ /* 0x000f62000c1e1900 */
[----:B------:R-:W-:Y:S01]  /*11a0*/  VIADD R21, R21, 0x4 ;  /* 0x0000000415157836 */ /* 0x000fe20000000000 */
[----:B--2---:R-:W-:-:S02]  /*11b0*/  SHF.R.U32.HI R26, RZ, R9, R26 ;  /* 0x00000009ff1a7219 */ /* 0x004fc4000001161a */
[-C--:B---3--:R-:W-:Y:S02]  /*11c0*/  SHF.R.U32.HI R20, RZ, R9.reuse, R20 ;  /* 0x00000009ff147219 */ /* 0x088fe40000011614 */
[-C--:B----4-:R-:W-:Y:S02]  /*11d0*/  SHF.R.U32.HI R29, RZ, R16.reuse, R29 ;  /* 0x00000010ff1d7219 */ /* 0x090fe4000001161d */
[----:B-----5:R-:W-:Y:S02]  /*11e0*/  SHF.R.U32.HI R23, RZ, R16, R23 ;  /* 0x00000010ff177219 */ /* 0x020fe40000011617 */
[----:B------:R-:W-:Y:S02]  /*11f0*/  LOP3.LUT R26, R26, 0x1, R29, 0x80, !PT ;  /* 0x000000011a1a7812 */ /* 0x000fe400078e801d */
[----:B------:R-:W-:Y:S02]  /*1200*/  SHF.R.U32.HI R22, RZ, R9, R22 ;  /* 0x00000009ff167219 */ /* 0x000fe40000011616 */
[----:B------:R-:W-:-:S02]  /*1210*/  LOP3.LUT R20, R20, 0x1, R23, 0x80, !PT ;  /* 0x0000000114147812 */ /* 0x000fc400078e8017 */
[----:B------:R-:W-:Y:S02]  /*1220*/  SHF.R.U32.HI R24, RZ, R9, R24 ;  /* 0x00000009ff187219 */ /* 0x000fe40000011618 */
[-C--:B------:R-:W-:Y:S02]  /*1230*/  SHF.R.U32.HI R25, RZ, R16.reuse, R25 ;  /* 0x00000010ff197219 */ /* 0x080fe40000011619 */
[----:B------:R-:W-:Y:S02]  /*1240*/  SHF.R.U32.HI R27, RZ, R16, R27 ;  /* 0x00000010ff1b7219 */ /* 0x000fe4000001161b */
[----:B------:R-:W-:Y:S02]  /*1250*/  LOP3.LUT R22, R22, 0x1, R25, 0x80, !PT ;  /* 0x0000000116167812 */ /* 0x000fe400078e8019 */
[----:B------:R-:W-:Y:S02]  /*1260*/  LOP3.LUT R24, R24, 0x1, R27, 0x80, !PT ;  /* 0x0000000118187812 */ /* 0x000fe400078e801b */
[----:B------:R-:W-:-:S04]  /*1270*/  IADD3 R13, PT, PT, R20, R26, R13 ;  /* 0x0000001a140d7210 */ /* 0x000fc80007ffe00d */
[----:B------:R-:W-:-:S07]  /*1280*/  IADD3 R13, PT, PT, R24, R22, R13 ;  /* 0x00000016180d7210 */ /* 0x000fce0007ffe00d */
.L_x_14:
[----:B------:R-:W-:Y:S05]  /*1290*/  @!P1 BRA `(.L_x_12) ;  /* 0x0000000000949947 */ /* 0x000fea0003800000 */
[----:B------:R-:W0:Y:S01]  /*12a0*/  LDC.64 R14, c[0x0][0x380] ;  /* 0x0000e000ff0e7b82 */ /* 0x000e220000000a00 */
[C---:B------:R-:W-:Y:S02]  /*12b0*/  R2UR UR4, R4.reuse ;  /* 0x00000000040472ca */ /* 0x040fe400000e0000 */
[C---:B------:R-:W-:Y:S02]  /*12c0*/  R2UR UR5, R5.reuse ;  /* 0x00000000050572ca */ /* 0x040fe400000e0000 */
[----:B------:R-:W-:Y:S02]  /*12d0*/  R2UR UR6, R4 ;  /* 0x00000000040672ca */ /* 0x000fe400000e0000 */
[----:B------:R-:W-:Y:S01]  /*12e0*/  R2UR UR7, R5 ;  /* 0x00000000050772ca */ /* 0x000fe200000e0000 */
[----:B------:R-:W1:Y:S01]  /*12f0*/  LDC.64 R18, c[0x0][0x388] ;  /* 0x0000e200ff127b82 */ /* 0x000e620000000a00 */
[----:B0-----:R-:W-:-:S07]  /*1300*/  IMAD.WIDE.U32 R14, R21, 0x4, R14 ;  /* 0x00000004150e7825 */ /* 0x001fce00078e000e */
[----:B------:R-:W2:Y:S01]  /*1310*/  LDG.E R20, desc[UR4][R14.64] ;  /* 0x000000040e147981 */ /* 0x000ea2000c1e1900 */
[----:B-1----:R-:W-:-:S05]  /*1320*/  IMAD.WIDE.U32 R18, R21, 0x4, R18 ;  /* 0x0000000415127825 */ /* 0x002fca00078e0012 */
[----:B------:R-:W3:Y:S01]  /*1330*/  LDG.E R21, desc[UR6][R18.64] ;  /* 0x0000000612157981 */ /* 0x000ee2000c1e1900 */
[----:B------:R-:W-:Y:S02]  /*1340*/  ISETP.NE.AND P0, PT, R8, 0x1, PT ;  /* 0x000000010800780c */ /* 0x000fe40003f05270 */
[----:B--2---:R-:W-:Y:S02]  /*1350*/  SHF.R.U32.HI R20, RZ, R9, R20 ;  /* 0x00000009ff147219 */ /* 0x004fe40000011614 */
[----:B---3--:R-:W-:-:S04]  /*1360*/  SHF.R.U32.HI R21, RZ, R16, R21 ;  /* 0x00000010ff157219 */ /* 0x008fc80000011615 */
[----:B------:R-:W-:-:S05]  /*1370*/  LOP3.LUT R20, R20, 0x1, R21, 0x80, !PT ;  /* 0x0000000114147812 */ /* 0x000fca00078e8015 */
[----:B------:R-:W-:Y:S01]  /*1380*/  IMAD.IADD R13, R13, 0x1, R20 ;  /* 0x000000010d0d7824 */ /* 0x000fe200078e0214 */
[----:B------:R-:W-:Y:S06]  /*1390*/  @!P0 BRA `(.L_x_12) ;  /* 0x0000000000548947 */ /* 0x000fec0003800000 */
[----:B------:R-:W-:Y:S02]  /*13a0*/  ISETP.NE.AND P0, PT, R8, 0x2, PT ;  /* 0x000000020800780c */ /* 0x000fe40003f05270 */
[C---:B------:R-:W-:Y:S02]  /*13b0*/  R2UR UR4, R4.reuse ;  /* 0x00000000040472ca */ /* 0x040fe400000e0000 */
[C---:B------:R-:W-:Y:S02]  /*13c0*/  R2UR UR5, R5.reuse ;  /* 0x00000000050572ca */ /* 0x040fe400000e0000 */
[----:B------:R-:W-:Y:S02]  /*13d0*/  R2UR UR6, R4 ;  /* 0x00000000040672ca */ /* 0x000fe400000e0000 */
[----:B------:R-:W-:-:S05]  /*13e0*/  R2UR UR7, R5 ;  /* 0x00000000050772ca */ /* 0x000fca00000e0000 */
[C---:B------:R-:W-:Y:S02]  /*13f0*/  @P0 R2UR UR8, R4.reuse ;  /* 0x00000000040802ca */ /* 0x040fe400000e0000 */
[C---:B------:R-:W-:Y:S02]  /*1400*/  @P0 R2UR UR9, R5.reuse ;  /* 0x00000000050902ca */ /* 0x040fe400000e0000 */
[----:B------:R-:W-:Y:S01]  /*1410*/  @P0 R2UR UR10, R4 ;  /* 0x00000000040a02ca */ /* 0x000fe200000e0000 */
[----:B------:R-:W2:Y:S01]  /*1420*/  LDG.E R20, desc[UR4][R14.64+0x4] ;  /* 0x000004040e147981 */ /* 0x000ea2000c1e1900 */
[----:B------:R-:W-:-:S03]  /*1430*/  @P0 R2UR UR11, R5 ;  /* 0x00000000050b02ca */ /* 0x000fc600000e0000 */
[----:B------:R-:W3:Y:S06]  /*1440*/  LDG.E R21, desc[UR6][R18.64+0x4] ;  /* 0x0000040612157981 */ /* 0x000eec000c1e1900 */
[----:B------:R-:W4:Y:S04]  /*1450*/  @P0 LDG.E R22, desc[UR8][R14.64+0x8] ;  /* 0x000008080e160981 */ /* 0x000f28000c1e1900 */
[----:B------:R-:W5:Y:S01]  /*1460*/  @P0 LDG.E R23, desc[UR10][R18.64+0x8] ;  /* 0x0000080a12170981 */ /* 0x000f62000c1e1900 */
[----:B--2---:R-:W-:-:S02]  /*1470*/  SHF.R.U32.HI R20, RZ, R9, R20 ;  /* 0x00000009ff147219 */ /* 0x004fc40000011614 */
[----:B---3--:R-:W-:-:S04]  /*1480*/  SHF.R.U32.HI R21, RZ, R16, R21 ;  /* 0x00000010ff157219 */ /* 0x008fc80000011615 */
[----:B------:R-:W-:Y:S02]  /*1490*/  LOP3.LUT R20, R20, 0x1, R21, 0x80, !PT ;  /* 0x0000000114147812 */ /* 0x000fe400078e8015 */
[----:B----4-:R-:W-:Y:S02]  /*14a0*/  @P0 SHF.R.U32.HI R22, RZ, R9, R22 ;  /* 0x00000009ff160219 */ /* 0x010fe40000011616 */
[----:B-----5:R-:W-:Y:S01]  /*14b0*/  @P0 SHF.R.U32.HI R23, RZ, R16, R23 ;  /* 0x00000010ff170219 */ /* 0x020fe20000011617 */
[----:B------:R-:W-:-:S03]  /*14c0*/  IMAD.IADD R13, R13, 0x1, R20 ;  /* 0x000000010d0d7824 */ /* 0x000fc600078e0214 */
[----:B------:R-:W-:-:S05]  /*14d0*/  @P0 LOP3.LUT R22, R22, 0x1, R23, 0x80, !PT ;  /* 0x0000000116160812 */ /* 0x000fca00078e8017 */
[----:B------:R-:W-:-:S07]  /*14e0*/  @P0 IMAD.IADD R13, R13, 0x1, R22 ;  /* 0x000000010d0d0824 */ /* 0x000fce00078e0216 */
.L_x_12:
[----:B------:R-:W0:Y:S01]  /*14f0*/  LDCU UR4, c[0x0][0x3a0] ;  /* 0x00007400ff0477ac */ /* 0x000e220008000800 */
[C---:B------:R-:W-:Y:S01]  /*1500*/  ISETP.NE.AND P0, PT, R16.reuse, R3, PT ;  /* 0x000000031000720c */ /* 0x040fe20003f05270 */
[----:B------:R-:W-:Y:S02]  /*1510*/  IMAD.MOV.U32 R14, RZ, RZ, R13 ;  /* 0x000000ffff0e7224 */ /* 0x000fe400078e000d */
[C---:B------:R-:W-:Y:S02]  /*1520*/  IMAD.IADD R13, R16.reuse, 0x1, R9 ;  /* 0x00000001100d7824 */ /* 0x040fe400078e0209 */
[----:B------:R-:W-:-:S08]  /*1530*/  VIADD R16, R16, 0x1 ;  /* 0x0000000110107836 */ /* 0x000fd00000000000 */
[----:B------:R-:W-:Y:S01]  /*1540*/  @!P0 IMAD.MOV R14, RZ, RZ, -R14 ;  /* 0x000000ffff0e8224 */ /* 0x000fe200078e0a0e */
[----:B0-----:R-:W-:-:S04]  /*1550*/  ISETP.NE.AND P0, PT, R16, UR4, PT ;  /* 0x0000000410007c0c */ /* 0x001fc8000bf05270 */
[----:B------:R-:W-:-:S05]  /*1560*/  SHF.L.U32 R14, R14, R13, RZ ;  /* 0x0000000d0e0e7219 */ /* 0x000fca00000006ff */
[----:B------:R-:W-:-:S04]  /*1570*/  IMAD.IADD R17, R14, 0x1, R17 ;  /* 0x000000010e117824 */ /* 0x000fc800078e0211 */
[----:B------:R-:W-:Y:S05]  /*1580*/  @P0 BRA `(.L_x_15) ;  /* 0xffffffec00840947 */ /* 0x000fea000383ffff */
[----:B------:R-:W-:Y:S05]  /*1590*/  BSYNC.RECONVERGENT B2 ;  /* 0x0000000000027941 */ /* 0x000fea0003800200 */
.L_x_8:
[----:B------:R-:W-:Y:S05]  /*15a0*/  BRA `(.L_x_16) ;  /* 0x00000010007c7947 */ /* 0x000fea0003800000 */
.L_x_7:
[----:B------:R-:W-:-:S07]  /*15b0*/  IMAD.MOV.U32 R16, RZ, RZ, RZ ;  /* 0x000000ffff107224 */ /* 0x000fce00078e00ff */
.L_x_23:
[----:B------:R-:W0:Y:S01]  /*15c0*/  LDCU UR4, c[0x0][0x398] ;  /* 0x00007300ff0477ac */ /* 0x000e220008000800 */
[----:B------:R-:W-:Y:S02]  /*15d0*/  IMAD.MOV.U32 R13, RZ, RZ, RZ ;  /* 0x000000ffff0d7224 */ /* 0x000fe400078e00ff */
[----:B------:R-:W-:Y:S01]  /*15e0*/  IMAD.MOV.U32 R20, RZ, RZ, RZ ;  /* 0x000000ffff147224 */ /* 0x000fe200078e00ff */
[----:B0-----:R-:W-:-:S09]  /*15f0*/  UISETP.GE.U32.AND UP0, UPT, UR4, 0x10, UPT ;  /* 0x000000100400788c */ /* 0x001fd2000bf06070 */
[----:B------:R-:W-:Y:S05]  /*1600*/  BRA.U !UP0, `(.L_x_17) ;  /* 0x0000000508d07547 */ /* 0x000fea000b800000 */
[----:B------:R-:W-:Y:S01]  /*1610*/  BSSY.RECONVERGENT B2, `(.L_x_18) ;  /* 0x0000072000027945 */ /* 0x000fe20003800200 */
[----:B------:R-:W-:Y:S02]  /*1620*/  IMAD.MOV.U32 R13, RZ, RZ, RZ ;  /* 0x000000ffff0d7224 */ /* 0x000fe400078e00ff */
[----:B------:R-:W-:-:S07]  /*1630*/  IMAD.MOV.U32 R20, RZ, RZ, RZ ;  /* 0x000000ffff147224 */ /* 0x000fce00078e00ff */
.L_x_19:
        /* <DEDUP_REMOVED lines=12> */
[----:B-1----:R-:W-:-:S06]  /*1700*/  IMAD.WIDE.U32 R14, R13, 0x4, R14 ;  /* 0x000000040d0e7825 */ /* 0x002fcc00078e000e */
[----:B------:R-:W3:Y:S04]  /*1710*/  LDG.E R24, desc[UR8][R18.64+0x4] ;  /* 0x0000040812187981 */ /* 0x000ee8000c1e1900 */
[----:B------:R-:W4:Y:S04]  /*1720*/  LDG.E R21, desc[UR6][R14.64] ;  /* 0x000000060e157981 */ /* 0x000f28000c1e1900 */
[----:B------:R-:W5:Y:S04]  /*1730*/  LDG.E R23, desc[UR10][R14.64+0x4] ;  /* 0x0000040a0e177981 */ /* 0x000f68000c1e1900 */
[----:B------:R-:W5:Y:S01]  /*1740*/  LDG.E R26, desc[UR8][R18.64+0xc] ;  /* 0x00000c08121a7981 */ /* 0x000f62000c1e1900 */
[----:B--2---:R-:W-:-:S02]  /*1750*/  SHF.R.U32.HI R22, RZ, R9, R22 ;  /* 0x00000009ff167219 */ /* 0x004fc40000011616 */
[-C--:B---3--:R-:W-:Y:S02]  /*1760*/  SHF.R.U32.HI R24, RZ, R9.reuse, R24 ;  /* 0x00000009ff187219 */ /* 0x088fe40000011618 */
[-C--:B----4-:R-:W-:Y:S02]  /*1770*/  SHF.R.U32.HI R21, RZ, R16.reuse, R21 ;  /* 0x00000010ff157219 */ /* 0x090fe40000011615 */
[----:B-----5:R-:W-:Y:S02]  /*1780*/  SHF.R.U32.HI R25, RZ, R16, R23 ;  /* 0x00000010ff197219 */ /* 0x020fe40000011617 */
[----:B------:R-:W-:Y:S02]  /*1790*/  LOP3.LUT R23, R22, 0x1, R21, 0x80, !PT ;  /* 0x0000000116177812 */ /* 0x000fe400078e8015 */
[----:B------:R-:W-:Y:S01]  /*17a0*/  LOP3.LUT R24, R24, 0x1, R25, 0x80, !PT ;  /* 0x0000000118187812 */ /* 0x000fe200078e8019 */
[----:B------:R-:W2:Y:S04]  /*17b0*/  LDG.E R22, desc[UR4][R18.64+0x8] ;  /* 0x0000080412167981 */ /* 0x000ea8000c1e1900 */
[----:B------:R-:W3:Y:S04]  /*17c0*/  LDG.E R21, desc[UR10][R14.64+0xc] ;  /* 0x00000c0a0e157981 */ /* 0x000ee8000c1e1900 */
[----:B------:R-:W4:Y:S01]  /*17d0*/  LDG.E R25, desc[UR6][R14.64+0x8] ;  /* 0x000008060e197981 */ /* 0x000f22000c1e1900 */
[----:B------:R-:W-:-:S02]  /*17e0*/  SHF.R.U32.HI R26, RZ, R9, R26 ;  /* 0x00000009ff1a7219 */ /* 0x000fc4000001161a */
[----:B------:R-:W-:Y:S02]  /*17f0*/  IADD3 R20, PT, PT, R24, R23, R20 ;  /* 0x0000001718147210 */ /* 0x000fe40007ffe014 */
[----:B------:R-:W5:Y:S04]  /*1800*/  LDG.E R23, desc[UR6][R14.64+0x10] ;  /* 0x000010060e177981 */ /* 0x000f68000c1e1900 */
[----:B------:R-:W5:Y:S01]  /*1810*/  LDG.E R24, desc[UR8][R18.64+0x14] ;  /* 0x0000140812187981 */ /* 0x000f62000c1e1900 */
[----:B--2---:R-:W-:Y:S02]  /*1820*/  SHF.R.U32.HI R22, RZ, R9, R22 ;  /* 0x00000009ff167219 */ /* 0x004fe40000011616 */
[-C--:B---3--:R-:W-:Y:S02]  /*1830*/  SHF.R.U32.HI R21, RZ, R16.reuse, R21 ;  /* 0x00000010ff157219 */ /* 0x088fe40000011615 */
[----:B----4-:R-:W-:-:S02]  /*1840*/  SHF.R.U32.HI R25, RZ, R16, R25 ;  /* 0x00000010ff197219 */ /* 0x010fc40000011619 */
[----:B------:R-:W-:Y:S02]  /*1850*/  LOP3.LUT R26, R26, 0x1, R21, 0x80, !PT ;  /* 0x000000011a1a7812 */ /* 0x000fe400078e8015 */
[----:B------:R-:W-:Y:S01]  /*1860*/  LOP3.LUT R25, R22, 0x1, R25, 0x80, !PT ;  /* 0x0000000116197812 */ /* 0x000fe200078e8019 */
[----:B------:R-:W2:Y:S04]  /*1870*/  LDG.E R21, desc[UR10][R14.64+0x14] ;  /* 0x0000140a0e157981 */ /* 0x000ea8000c1e1900 */
[----:B------:R-:W3:Y:S01]  /*1880*/  LDG.E R22, desc[UR4][R18.64+0x10] ;  /* 0x0000100412167981 */ /* 0x000ee2000c1e1900 */
[----:B-----5:R-:W-:Y:S02]  /*1890*/  SHF.R.U32.HI R23, RZ, R16, R23 ;  /* 0x00000010ff177219 */ /* 0x020fe40000011617 */
[----:B------:R-:W-:-:S02]  /*18a0*/  SHF.R.U32.HI R24, RZ, R9, R24 ;  /* 0x00000009ff187219 */ /* 0x000fc40000011618 */
[----:B------:R-:W-:Y:S02]  /*18b0*/  IADD3 R20, PT, PT, R26, R25, R20 ;  /* 0x000000191a147210 */ /* 0x000fe40007ffe014 */
[----:B------:R-:W4:Y:S04]  /*18c0*/  LDG.E R25, desc[UR6][R14.64+0x18] ;  /* 0x000018060e197981 */ /* 0x000f28000c1e1900 */
[----:B------:R-:W5:Y:S01]  /*18d0*/  LDG.E R26, desc[UR8][R18.64+0x1c] ;  /* 0x00001c08121a7981 */ /* 0x000f62000c1e1900 */
[----:B--2---:R-:W-:Y:S02]  /*18e0*/  SHF.R.U32.HI R21, RZ, R16, R21 ;  /* 0x00000010ff157219 */ /* 0x004fe40000011615 */
[----:B---3--:R-:W-:Y:S02]  /*18f0*/  SHF.R.U32.HI R22, RZ, R9, R22 ;  /* 0x00000009ff167219 */ /* 0x008fe40000011616 */
[----:B------:R-:W-:-:S02]  /*1900*/  LOP3.LUT R24, R24, 0x1, R21, 0x80, !PT ;  /* 0x0000000118187812 */ /* 0x000fc400078e8015 */
[----:B------:R-:W-:Y:S01]  /*1910*/  LOP3.LUT R23, R22, 0x1, R23, 0x80, !PT ;  /* 0x0000000116177812 */ /* 0x000fe200078e8017 */
[----:B------:R-:W2:Y:S04]  /*1920*/  LDG.E R21, desc[UR10][R14.64+0x1c] ;  /* 0x00001c0a0e157981 */ /* 0x000ea8000c1e1900 */
[----:B------:R-:W3:Y:S01]  /*1930*/  LDG.E R22, desc[UR4][R18.64+0x18] ;  /* 0x0000180412167981 */ /* 0x000ee2000c1e1900 */
[----:B----4-:R-:W-:Y:S02]  /*1940*/  SHF.R.U32.HI R25, RZ, R16, R25 ;  /* 0x00000010ff197219 */ /* 0x010fe40000011619 */
[----:B-----5:R-:W-:Y:S02]  /*1950*/  SHF.R.U32.HI R26, RZ, R9, R26 ;  /* 0x00000009ff1a7219 */ /* 0x020fe4000001161a */
[----:B------:R-:W-:-:S02]  /*1960*/  IADD3 R20, PT, PT, R24, R23, R20 ;  /* 0x0000001718147210 */ /* 0x000fc40007ffe014 */
[----:B------:R-:W4:Y:S04]  /*1970*/  LDG.E R23, desc[UR6][R14.64+0x20] ;  /* 0x000020060e177981 */ /* 0x000f28000c1e1900 */
[----:B------:R-:W5:Y:S01]  /*1980*/  LDG.E R24, desc[UR8][R18.64+0x24] ;  /* 0x0000240812187981 */ /* 0x000f62000c1e1900 */
[-C--:B--2---:R-:W-:Y:S02]  /*1990*/  SHF.R.U32.HI R21, RZ, R16.reuse, R21 ;  /* 0x00000010ff157219 */ /* 0x084fe40000011615 */
[----:B---3--:R-:W-:Y:S02]  /*19a0*/  SHF.R.U32.HI R22, RZ, R9, R22 ;  /* 0x00000009ff167219 */ /* 0x008fe40000011616 */
[----:B------:R-:W-:Y:S02]  /*19b0*/  LOP3.LUT R26, R26, 0x1, R21, 0x80, !PT ;  /* 0x000000011a1a7812 */ /* 0x000fe400078e8015 */
[----:B------:R-:W-:Y:S01]  /*19c0*/  LOP3.LUT R25, R22, 0x1, R25, 0x80, !PT ;  /* 0x0000000116197812 */ /* 0x000fe200078e8019 */
[----:B------:R-:W2:Y:S04]  /*19d0*/  LDG.E R21, desc[UR10][R14.64+0x24] ;  /* 0x0000240a0e157981 */ /* 0x000ea8000c1e1900 */
[----:B------:R-:W3:Y:S01]  /*19e0*/  LDG.E R22, desc[UR4][R18.64+0x20] ;  /* 0x0000200412167981 */ /* 0x000ee2000c1e1900 */
[----:B----4-:R-:W-:-:S02]  /*19f0*/  SHF.R.U32.HI R23, RZ, R16, R23 ;  /* 0x00000010ff177219 */ /* 0x010fc40000011617 */
[----:B-----5:R-:W-:Y:S02]  /*1a00*/  SHF.R.U32.HI R24, RZ, R9, R24 ;  /* 0x00000009ff187219 */ /* 0x020fe40000011618 */
[----:B------:R-:W-:Y:S02]  /*1a10*/  IADD3 R20, PT, PT, R26, R25, R20 ;  /* 0x000000191a147210 */ /* 0x000fe40007ffe014 */
[----:B------:R-:W4:Y:S04]  /*1a20*/  LDG.E R26, desc[UR8][R18.64+0x2c] ;  /* 0x00002c08121a7981 */ /* 0x000f28000c1e1900 */
[----:B------:R-:W5:Y:S01]  /*1a30*/  LDG.E R25, desc[UR6][R14.64+0x28] ;  /* 0x000028060e197981 */ /* 0x000f62000c1e1900 */
[----:B--2---:R-:W-:Y:S02]  /*1a40*/  SHF.R.U32.HI R21, RZ, R16, R21 ;  /* 0x00000010ff157219 */ /* 0x004fe40000011615 */
[----:B---3--:R-:W-:-:S02]  /*1a50*/  SHF.R.U32.HI R22, RZ, R9, R22 ;  /* 0x00000009ff167219 */ /* 0x008fc40000011616 */
[----:B------:R-:W-:Y:S02]  /*1a60*/  LOP3.LUT R24, R24, 0x1, R21, 0x80, !PT ;  /* 0x0000000118187812 */ /* 0x000fe400078e8015 */
[----:B------:R-:W-:Y:S01]  /*1a70*/  LOP3.LUT R23, R22, 0x1, R23, 0x80, !PT ;  /* 0x0000000116177812 */ /* 0x000fe200078e8017 */
[----:B------:R-:W2:Y:S04]  /*1a80*/  LDG.E R21, desc[UR10][R14.64+0x2c] ;  /* 0x00002c0a0e157981 */ /* 0x000ea8000c1e1900 */
[----:B------:R-:W3:Y:S01]  /*1a90*/  LDG.E R22, desc[UR4][R18.64+0x28] ;  /* 0x0000280412167981 */ /* 0x000ee2000c1e1900 */
[----:B------:R-:W-:Y:S02]  /*1aa0*/  R2UR UR12, R4 ;  /* 0x00000000040c72ca */ /* 0x000fe400000e0000 */
[----:B------:R-:W-:-:S02]  /*1ab0*/  R2UR UR13, R5 ;  /* 0x00000000050d72ca */ /* 0x000fc400000e0000 */
[C---:B------:R-:W-:Y:S02]  /*1ac0*/  R2UR UR16, R4.reuse ;  /* 0x00000000041072ca */ /* 0x040fe400000e0000 */
[C---:B------:R-:W-:Y:S02]  /*1ad0*/  R2UR UR17, R5.reuse ;  /* 0x00000000051172ca */ /* 0x040fe400000e0000 */
[C---:B------:R-:W-:Y:S02]  /*1ae0*/  R2UR UR14, R4.reuse ;  /* 0x00000000040e72ca */ /* 0x040fe400000e0000 */
[C---:B------:R-:W-:Y:S02]  /*1af0*/  R2UR UR15, R5.reuse ;  /* 0x00000000050f72ca */ /* 0x040fe400000e0000 */
[----:B------:R-:W-:Y:S02]  /*1b00*/  R2UR UR18, R4 ;  /* 0x00000000041272ca */ /* 0x000fe400000e0000 */
[----:B------:R-:W-:-:S02]  /*1b10*/  R2UR UR19, R5 ;  /* 0x00000000051372ca */ /* 0x000fc400000e0000 */
[----:B----4-:R-:W-:Y:S02]  /*1b20*/  SHF.R.U32.HI R26, RZ, R9, R26 ;  /* 0x00000009ff1a7219 */ /* 0x010fe4000001161a */
[-C--:B-----5:R-:W-:Y:S02]  /*1b30*/  SHF.R.U32.HI R25, RZ, R16.reuse, R25 ;  /* 0x00000010ff197219 */ /* 0x0a0fe40000011619 */
[----:B------:R-:W-:Y:S02]  /*1b40*/  IADD3 R20, PT, PT, R24, R23, R20 ;  /* 0x0000001718147210 */ /* 0x000fe40007ffe014 */
[----:B------:R-:W4:Y:S04]  /*1b50*/  LDG.E R24, desc[UR8][R18.64+0x34] ;  /* 0x0000340812187981 */ /* 0x000f28000c1e1900 */
[----:B------:R-:W5:Y:S04]  /*1b60*/  LDG.E R23, desc[UR10][R14.64+0x34] ;  /* 0x0000340a0e177981 */ /* 0x000f68000c1e1900 */
[----:B------:R-:W5:Y:S04]  /*1b70*/  LDG.E R27, desc[UR14][R14.64+0x38] ;  /* 0x0000380e0e1b7981 */ /* 0x000f68000c1e1900 */
[----:B------:R-:W5:Y:S01]  /*1b80*/  LDG.E R29, desc[UR18][R14.64+0x3c] ;  /* 0x00003c120e1d7981 */ /* 0x000f62000c1e1900 */
[----:B--2---:R-:W-:-:S02]  /*1b90*/  SHF.R.U32.HI R21, RZ, R16, R21 ;  /* 0x00000010ff157219 */ /* 0x004fc40000011615 */
[----:B---3--:R-:W-:Y:S02]  /*1ba0*/  SHF.R.U32.HI R22, RZ, R9, R22 ;  /* 0x00000009ff167219 */ /* 0x008fe40000011616 */
[----:B------:R-:W-:Y:S02]  /*1bb0*/  LOP3.LUT R26, R26, 0x1, R21, 0x80, !PT ;  /* 0x000000011a1a7812 */ /* 0x000fe400078e8015 */
[----:B------:R-:W-:Y:S01]  /*1bc0*/  LOP3.LUT R25, R22, 0x1, R25, 0x80, !PT ;  /* 0x0000000116197812 */ /* 0x000fe200078e8019 */
[----:B------:R-:W2:Y:S04]  /*1bd0*/  LDG.E R21, desc[UR6][R14.64+0x30] ;  /* 0x000030060e157981 */ /* 0x000ea8000c1e1900 */
[----:B------:R-:W3:Y:S01]  /*1be0*/  LDG.E R22, desc[UR4][R18.64+0x30] ;  /* 0x0000300412167981 */ /* 0x000ee2000c1e1900 */
[----:B------:R-:W-:-:S03]  /*1bf0*/  IADD3 R25, PT, PT, R26, R25, R20 ;  /* 0x000000191a197210 */ /* 0x000fc60007ffe014 */
[----:B------:R-:W3:Y:S04]  /*1c00*/  LDG.E R20, desc[UR12][R18.64+0x38] ;  /* 0x0000380c12147981 */ /* 0x000ee8000c1e1900 */
[----:B------:R-:W3:Y:S01]  /*1c10*/  LDG.E R26, desc[UR16][R18.64+0x3c] ;  /* 0x00003c10121a7981 */ /* 0x000ee2000c1e1900 */
[----:B------:R-:W-:-:S05]  /*1c20*/  VIADD R13, R13, 0x10 ;  /* 0x000000100d0d7836 */ /* 0x000fca0000000000 */
[----:B------:R-:W-:Y:S02]  /*1c30*/  ISETP.NE.AND P0, PT, R13, R7, PT ;  /* 0x000000070d00720c */ /* 0x000fe40003f05270 */
[----:B----4-:R-:W-:Y:S02]  /*1c40*/  SHF.R.U32.HI R24, RZ, R9, R24 ;  /* 0x00000009ff187219 */ /* 0x010fe40000011618 */
[----:B-----5:R-:W-:-:S04]  /*1c50*/  SHF.R.U32.HI R23, RZ, R16, R23 ;  /* 0x00000010ff177219 */ /* 0x020fc80000011617 */
[----:B------:R-:W-:Y:S02]  /*1c60*/  LOP3.LUT R23, R24, 0x1, R23, 0x80, !PT ;  /* 0x0000000118177812 */ /* 0x000fe400078e8017 */
[-C--:B------:R-:W-:Y:S02]  /*1c70*/  SHF.R.U32.HI R27, RZ, R16.reuse, R27 ;  /* 0x00000010ff1b7219 */ /* 0x080fe4000001161b */
[-C--:B------:R-:W-:Y:S02]  /*1c80*/  SHF.R.U32.HI R29, RZ, R16.reuse, R29 ;  /* 0x00000010ff1d7219 */ /* 0x080fe4000001161d */
[----:B--2---:R-:W-:Y:S02]  /*1c90*/  SHF.R.U32.HI R21, RZ, R16, R21 ;  /* 0x00000010ff157219 */ /* 0x004fe40000011615 */
[----:B---3--:R-:W-:-:S04]  /*1ca0*/  SHF.R.U32.HI R22, RZ, R9, R22 ;  /* 0x00000009ff167219 */ /* 0x008fc80000011616 */
[----:B------:R-:W-:Y:S02]  /*1cb0*/  LOP3.LUT R22, R22, 0x1, R21, 0x80, !PT ;  /* 0x0000000116167812 */ /* 0x000fe400078e8015 */
[-C--:B------:R-:W-:Y:S02]  /*1cc0*/  SHF.R.U32.HI R20, RZ, R9.reuse, R20 ;  /* 0x00000009ff147219 */ /* 0x080fe40000011614 */
[----:B------:R-:W-:Y:S02]  /*1cd0*/  SHF.R.U32.HI R26, RZ, R9, R26 ;  /* 0x00000009ff1a7219 */ /* 0x000fe4000001161a */
[----:B------:R-:W-:Y:S02]  /*1ce0*/  IADD3 R22, PT, PT, R23, R22, R25 ;  /* 0x0000001617167210 */ /* 0x000fe40007ffe019 */
[----:B------:R-:W-:Y:S02]  /*1cf0*/  LOP3.LUT R27, R20, 0x1, R27, 0x80, !PT ;  /* 0x00000001141b7812 */ /* 0x000fe400078e801b */
[----:B------:R-:W-:-:S04]  /*1d00*/  LOP3.LUT R26, R26, 0x1, R29, 0x80, !PT ;  /* 0x000000011a1a7812 */ /* 0x000fc800078e801d */
[----:B------:R-:W-:Y:S01]  /*1d10*/  IADD3 R20, PT, PT, R26, R27, R22 ;  /* 0x0000001b1a147210 */ /* 0x000fe20007ffe016 */
[----:B------:R-:W-:Y:S06]  /*1d20*/  @P0 BRA `(.L_x_19) ;  /* 0xfffffff800440947 */ /* 0x000fec000383ffff */
[----:B------:R-:W-:Y:S05]  /*1d30*/  BSYNC.RECONVERGENT B2 ;  /* 0x0000000000027941 */ /* 0x000fea0003800200 */
.L_x_18:
[----:B------:R-:W-:-:S07]  /*1d40*/  IMAD.MOV.U32 R13, RZ, RZ, R7 ;  /* 0x000000ffff0d7224 */ /* 0x000fce00078e0007 */
.L_x_17:
        /* <DEDUP_REMOVED lines=20> */
[----:B------:R-:W5:Y:S01]  /*1e90*/  LDG.E R25, desc[UR10][R14.64+0x4] ;  /* 0x0000040a0e197981 */ /* 0x000f62000c1e1900 */
[----:B--2---:R-:W-:-:S03]  /*1ea0*/  SHF.R.U32.HI R23, RZ, R9, R22 ;  /* 0x00000009ff177219 */ /* 0x004fc60000011616 */
[----:B------:R-:W2:Y:S01]  /*1eb0*/  LDG.E R22, desc[UR4][R18.64+0x8] ;  /* 0x0000080412167981 */ /* 0x000ea2000c1e1900 */
[----:B----4-:R-:W-:-:S03]  /*1ec0*/  SHF.R.U32.HI R24, RZ, R16, R21 ;  /* 0x00000010ff187219 */ /* 0x010fc60000011615 */
[----:B------:R-:W4:Y:S01]  /*1ed0*/  LDG.E R21, desc[UR6][R14.64+0x8] ;  /* 0x000008060e157981 */ /* 0x000f22000c1e1900 */
[----:B-----5:R-:W-:Y:S02]  /*1ee0*/  SHF.R.U32.HI R27, RZ, R16, R25 ;  /* 0x00000010ff1b7219 */ /* 0x020fe40000011619 */
[----:B------:R-:W-:Y:S02]  /*1ef0*/  LOP3.LUT R25, R23, 0x1, R24, 0x80, !PT ;  /* 0x0000000117197812 */ /* 0x000fe400078e8018 */
[----:B------:R-:W5:Y:S04]  /*1f00*/  LDG.E R24, desc[UR8][R18.64+0xc] ;  /* 0x00000c0812187981 */ /* 0x000f68000c1e1900 */
[----:B------:R-:W5:Y:S01]  /*1f10*/  LDG.E R23, desc[UR10][R14.64+0xc] ;  /* 0x00000c0a0e177981 */ /* 0x000f62000c1e1900 */
[----:B---3--:R-:W-:-:S02]  /*1f20*/  SHF.R.U32.HI R26, RZ, R9, R26 ;  /* 0x00000009ff1a7219 */ /* 0x008fc4000001161a */
        /* <DEDUP_REMOVED lines=10> */
[----:B------:R-:W3:Y:S04]  /*1fd0*/  LDG.E R20, desc[UR4][R18.64+0x10] ;  /* 0x0000100412147981 */ /* 0x000ee8000c1e1900 */
[----:B------:R-:W3:Y:S04]  /*1fe0*/  LDG.E R26, desc[UR16][R18.64+0x1c] ;  /* 0x00001c10121a7981 */ /* 0x000ee8000c1e1900 */
[----:B------:R-:W3:Y:S04]  /*1ff0*/  LDG.E R27, desc[UR14][R14.64+0x18] ;  /* 0x0000180e0e1b7981 */ /* 0x000ee8000c1e1900 */
[----:B------:R-:W3:Y:S01]  /*2000*/  LDG.E R29, desc[UR18][R14.64+0x1c] ;  /* 0x00001c120e1d7981 */ /* 0x000ee2000c1e1900 */
[----:B--2---:R-:W-:-:S02]  /*2010*/  SHF.R.U32.HI R22, RZ, R9, R22 ;  /* 0x00000009ff167219 */ /* 0x004fc40000011616 */
[-C--:B----4-:R-:W-:Y:S02]  /*2020*/  SHF.R.U32.HI R21, RZ, R16.reuse, R21 ;  /* 0x00000010ff157219 */ /* 0x090fe40000011615 */
[-C--:B-----5:R-:W-:Y:S02]  /*2030*/  SHF.R.U32.HI R24, RZ, R9.reuse, R24 ;  /* 0x00000009ff187219 */ /* 0x0a0fe40000011618 */
[----:B------:R-:W-:Y:S02]  /*2040*/  SHF.R.U32.HI R23, RZ, R16, R23 ;  /* 0x00000010ff177219 */ /* 0x000fe40000011617 */
[----:B------:R-:W-:Y:S02]  /*2050*/  LOP3.LUT R22, R22, 0x1, R21, 0x80, !PT ;  /* 0x0000000116167812 */ /* 0x000fe400078e8015 */
[----:B------:R-:W-:Y:S01]  /*2060*/  LOP3.LUT R23, R24, 0x1, R23, 0x80, !PT ;  /* 0x0000000118177812 */ /* 0x000fe200078e8017 */
[----:B------:R-:W2:Y:S03]  /*2070*/  LDG.E R21, desc[UR6][R14.64+0x10] ;  /* 0x000010060e157981 */ /* 0x000ea6000c1e1900 */
[----:B------:R-:W-:Y:S01]  /*2080*/  IADD3 R25, PT, PT, R23, R22, R25 ;  /* 0x0000001617197210 */ /* 0x000fe20007ffe019 */
[----:B------:R-:W4:Y:S04]  /*2090*/  LDG.E R24, desc[UR8][R18.64+0x14] ;  /* 0x0000140812187981 */ /* 0x000f28000c1e1900 */
[----:B------:R-:W5:Y:S04]  /*20a0*/  LDG.E R23, desc[UR10][R14.64+0x14] ;  /* 0x0000140a0e177981 */ /* 0x000f68000c1e1900 */
[----:B------:R-:W5:Y:S01]  /*20b0*/  LDG.E R22, desc[UR12][R18.64+0x18] ;  /* 0x0000180c12167981 */ /* 0x000f62000c1e1900 */
[----:B---3--:R-:W-:-:S02]  /*20c0*/  SHF.R.U32.HI R20, RZ, R9, R20 ;  /* 0x00000009ff147219 */ /* 0x008fc40000011614 */
[----:B------:R-:W-:Y:S02]  /*20d0*/  SHF.R.U32.HI R26, RZ, R9, R26 ;  /* 0x00000009ff1a7219 */ /* 0x000fe4000001161a */
[-C--:B------:R-:W-:Y:S02]  /*20e0*/  SHF.R.U32.HI R27, RZ, R16.reuse, R27 ;  /* 0x00000010ff1b7219 */ /* 0x080fe4000001161b */
[----:B------:R-:W-:-:S04]  /*20f0*/  SHF.R.U32.HI R29, RZ, R16, R29 ;  /* 0x00000010ff1d7219 */ /* 0x000fc8000001161d */
[----:B------:R-:W-:Y:S01]  /*2100*/  LOP3.LUT R26, R26, 0x1, R29, 0x80, !PT ;  /* 0x000000011a1a7812 */ /* 0x000fe200078e801d */
[----:B------:R-:W-:Y:S01]  /*2110*/  VIADD R13, R13, 0x8 ;  /* 0x000000080d0d7836 */ /* 0x000fe20000000000 */
[-C--:B--2---:R-:W-:Y:S02]  /*2120*/  SHF.R.U32.HI R21, RZ, R16.reuse, R21 ;  /* 0x00000010ff157219 */ /* 0x084fe40000011615 */
[-C--:B----4-:R-:W-:Y:S02]  /*2130*/  SHF.R.U32.HI R24, RZ, R9.reuse, R24 ;  /* 0x00000009ff187219 */ /* 0x090fe40000011618 */
[----:B-----5:R-:W-:Y:S02]  /*2140*/  SHF.R.U32.HI R23, RZ, R16, R23 ;  /* 0x00000010ff177219 */ /* 0x020fe40000011617 */
[----:B------:R-:W-:Y:S02]  /*2150*/  LOP3.LUT R20, R20, 0x1, R21, 0x80, !PT ;  /* 0x0000000114147812 */ /* 0x000fe400078e8015 */
[----:B------:R-:W-:-:S02]  /*2160*/  SHF.R.U32.HI R22, RZ, R9, R22 ;  /* 0x00000009ff167219 */ /* 0x000fc40000011616 */
[----:B------:R-:W-:Y:S02]  /*2170*/  LOP3.LUT R23, R24, 0x1, R23, 0x80, !PT ;  /* 0x0000000118177812 */ /* 0x000fe400078e8017 */
[----:B------:R-:W-:Y:S02]  /*2180*/  LOP3.LUT R27, R22, 0x1, R27, 0x80, !PT ;  /* 0x00000001161b7812 */ /* 0x000fe400078e801b */
[----:B------:R-:W-:-:S04]  /*2190*/  IADD3 R20, PT, PT, R23, R20, R25 ;  /* 0x0000001417147210 */ /* 0x000fc80007ffe019 */
[----:B------:R-:W-:-:S07]  /*21a0*/  IADD3 R20, PT, PT, R26, R27, R20 ;  /* 0x0000001b1a147210 */ /* 0x000fce0007ffe014 */
.L_x_21:
        /* <DEDUP_REMOVED lines=47> */
.L_x_22:
        /* <DEDUP_REMOVED lines=38> */
.L_x_20:
[----:B------:R-:W0:Y:S01]  /*2700*/  LDCU UR4, c[0x0][0x3a0] ;  /* 0x00007400ff0477ac */ /* 0x000e220008000800 */
[C---:B------:R-:W-:Y:S01]  /*2710*/  ISETP.NE.AND P0, PT, R16.reuse, R3, PT ;  /* 0x000000031000720c */ /* 0x040fe20003f05270 */
[C---:B------:R-:W-:Y:S02]  /*2720*/  IMAD.IADD R13, R16.reuse, 0x1, R9 ;  /* 0x00000001100d7824 */ /* 0x040fe400078e0209 */
[----:B------:R-:W-:Y:S02]  /*2730*/  IMAD.MOV R14, RZ, RZ, -R20 ;  /* 0x000000ffff0e7224 */ /* 0x000fe400078e0a14 */
[----:B------:R-:W-:-:S08]  /*2740*/  VIADD R16, R16, 0x1 ;  /* 0x0000000110107836 */ /* 0x000fd00000000000 */
[----:B------:R-:W-:Y:S01]  /*2750*/  @P0 IMAD.MOV.U32 R20, RZ, RZ, R14 ;  /* 0x000000ffff140224 */ /* 0x000fe200078e000e */
[----:B0-----:R-:W-:-:S04]  /*2760*/  ISETP.NE.AND P0, PT, R16, UR4, PT ;  /* 0x0000000410007c0c */ /* 0x001fc8000bf05270 */
[----:B------:R-:W-:-:S05]  /*2770*/  SHF.L.U32 R14, R20, R13, RZ ;  /* 0x0000000d140e7219 */ /* 0x000fca00000006ff */
[----:B------:R-:W-:-:S04]  /*2780*/  IMAD.IADD R17, R14, 0x1, R17 ;  /* 0x000000010e117824 */ /* 0x000fc800078e0211 */
[----:B------:R-:W-:Y:S05]  /*2790*/  @P0 BRA `(.L_x_23) ;  /* 0xffffffec00880947 */ /* 0x000fea000383ffff */
.L_x_16:
[----:B------:R-:W-:Y:S05]  /*27a0*/  BSYNC.RECONVERGENT B1 ;  /* 0x0000000000017941 */ /* 0x000fea0003800200 */
.L_x_6:
[----:B------:R-:W0:Y:S01]  /*27b0*/  LDCU UR4, c[0x0][0x39c] ;  /* 0x00007380ff0477ac */ /* 0x000e220008000800 */
[----:B------:R-:W-:-:S05]  /*27c0*/  VIADD R9, R9, 0x1 ;  /* 0x0000000109097836 */ /* 0x000fca0000000000 */
[----:B0-----:R-:W-:-:S13]  /*27d0*/  ISETP.NE.AND P0, PT, R9, UR4, PT ;  /* 0x0000000409007c0c */ /* 0x001fda000bf05270 */
[----:B------:R-:W-:Y:S05]  /*27e0*/  @P0 BRA `(.L_x_24) ;  /* 0xffffffd800d80947 */ /* 0x000fea000383ffff */
[----:B------:R-:W-:Y:S05]  /*27f0*/  BSYNC.RECONVERGENT B0 ;  /* 0x0000000000007941 */ /* 0x000fea0003800200 */
.L_x_5:
[----:B------:R-:W-:Y:S05]  /*2800*/  BRA `(.L_x_4) ;  /* 0x0000001800807947 */ /* 0x000fea0003800000 */
.L_x_3:
[----:B------:R-:W0:Y:S01]  /*2810*/  LDC R23, c[0x0][0x398] ;  /* 0x0000e600ff177b82 */ /* 0x000e220000000800 */
[----:B------:R-:W-:Y:S02]  /*2820*/  IMAD.MOV.U32 R18, RZ, RZ, RZ ;  /* 0x000000ffff127224 */ /* 0x000fe400078e00ff */
[----:B------:R-:W-:Y:S01]  /*2830*/  IMAD.MOV.U32 R17, RZ, RZ, RZ ;  /* 0x000000ffff117224 */ /* 0x000fe200078e00ff */
[C---:B0-----:R-:W-:Y:S02]  /*2840*/  LOP3.LUT R19, R23.reuse, 0x7, RZ, 0xc0, !PT ;  /* 0x0000000717137812 */ /* 0x041fe400078ec0ff */
[C---:B------:R-:W-:Y:S02]  /*2850*/  LOP3.LUT R22, R23.reuse, 0x7ffffff0, RZ, 0xc0, !PT ;  /* 0x7ffffff017167812 */ /* 0x040fe400078ec0ff */
[----:B------:R-:W-:-:S07]  /*2860*/  LOP3.LUT R23, R23, 0x3, RZ, 0xc0, !PT ;  /* 0x0000000317177812 */ /* 0x000fce00078ec0ff */
.L_x_44:
[----:B------:R-:W-:Y:S01]  /*2870*/  BSSY.RECONVERGENT B6, `(.L_x_25) ;  /* 0x0000195000067945 */ /* 0x000fe20003800200 */
[----:B------:R-:W-:-:S07]  /*2880*/  IMAD.MOV.U32 R25, RZ, RZ, RZ ;  /* 0x000000ffff197224 */ /* 0x000fce00078e00ff */
.L_x_43:
[----:B------:R-:W0:Y:S01]  /*2890*/  LDCU UR4, c[0x0][0x398] ;  /* 0x00007300ff0477ac */ /* 0x000e220008000800 */
[----:B------:R-:W-:Y:S01]  /*28a0*/  IMAD.MOV.U32 R24, RZ, RZ, RZ ;  /* 0x000000ffff187224 */ /* 0x000fe200078e00ff */
[----:B0-----:R-:W-:-:S09]  /*28b0*/  UISETP.GT.AND UP0, UPT, UR4, URZ, UPT ;  /* 0x000000ff0400728c */ /* 0x001fd2000bf04270 */
[----:B------:R-:W-:Y:S05]  /*28c0*/  BRA.U !UP0, `(.L_x_26) ;  /* 0x0000001108687547 */ /* 0x000fea000b800000 */
[----:B------:R-:W0:Y:S01]  /*28d0*/  LDC.64 R10, c[0x0][0x358] ;  /* 0x0000d600ff0a7b82 */ /* 0x000e220000000a00 */
[----:B------:R-:W-:Y:S01]  /*28e0*/  UISETP.GE.U32.AND UP0, UPT, UR4, 0x10, UPT ;  /* 0x000000100400788c */ /* 0x000fe2000bf06070 */
[----:B------:R-:W-:Y:S02]  /*28f0*/  IMAD.MOV.U32 R0, RZ, RZ, RZ ;  /* 0x000000ffff007224 */ /* 0x000fe400078e00ff */
[----:B------:R-:W-:-:S06]  /*2900*/  IMAD.MOV.U32 R24, RZ, RZ, RZ ;  /* 0x000000ffff187224 */ /* 0x000fcc00078e00ff */
[----:B------:R-:W-:Y:S05]  /*2910*/  BRA.U !UP0, `(.L_x_27) ;  /* 0x0000000508d07547 */ /* 0x000fea000b800000 */
[----:B------:R-:W-:Y:S01]  /*2920*/  BSSY.RECONVERGENT B0, `(.L_x_28) ;  /* 0x0000072000007945 */ /* 0x000fe20003800200 */
[----:B------:R-:W-:Y:S02]  /*2930*/  IMAD.MOV.U32 R3, RZ, RZ, RZ ;  /* 0x000000ffff037224 */ /* 0x000fe400078e00ff */
[----:B------:R-:W-:-:S07]  /*2940*/  IMAD.MOV.U32 R24, RZ, RZ, RZ ;  /* 0x000000ffff187224 */ /* 0x000fce00078e00ff */
.L_x_29:
[----:B------:R-:W1:Y:S01]  /*2950*/  LDC.64 R6, c[0x0][0x388] ;  /* 0x0000e200ff067b82 */ /* 0x000e620000000a00 */
[C---:B0-----:R-:W-:Y:S02]  /*2960*/  R2UR UR10, R10.reuse ;  /* 0x000000000a0a72ca */ /* 0x041fe400000e0000 */
[C---:B------:R-:W-:Y:S02]  /*2970*/  R2UR UR11, R11.reuse ;  /* 0x000000000b0b72ca */ /* 0x040fe400000e0000 */
[C---:B------:R-:W-:Y:S02]  /*2980*/  R2UR UR4, R10.reuse ;  /* 0x000000000a0472ca */ /* 0x040fe400000e0000 */
[C---:B------:R-:W-:Y:S01]  /*2990*/  R2UR UR5, R11.reuse ;  /* 0x000000000b0572ca */ /* 0x040fe200000e0000 */
[----:B------:R-:W0:Y:S01]  /*29a0*/  LDC.64 R4, c[0x0][0x380] ;  /* 0x0000e000ff047b82 */ /* 0x000e220000000a00 */
[----:B------:R-:W-:Y:S02]  /*29b0*/  R2UR UR6, R10 ;  /* 0x000000000a0672ca */ /* 0x000fe400000e0000 */
[----:B------:R-:W-:-:S02]  /*29c0*/  R2UR UR7, R11 ;  /* 0x000000000b0772ca */ /* 0x000fc400000e0000 */
[----:B------:R-:W-:Y:S02]  /*29d0*/  R2UR UR8, R10 ;  /* 0x000000000a0872ca */ /* 0x000fe400000e0000 */
[----:B------:R-:W-:Y:S01]  /*29e0*/  R2UR UR9, R11 ;  /* 0x000000000b0972ca */ /* 0x000fe200000e0000 */
[----:B-1----:R-:W-:-:S05]  /*29f0*/  IMAD.WIDE.U32 R6, R3, 0x4, R6 ;  /* 0x0000000403067825 */ /* 0x002fca00078e0006 */
[----:B------:R-:W2:Y:S01]  /*2a00*/  LDG.E R8, desc[UR10][R6.64+0x4] ;  /* 0x0000040a06087981 */ /* 0x000ea2000c1e1900 */
[----:B0-----:R-:W-:-:S03]  /*2a10*/  IMAD.WIDE.U32 R4, R3, 0x4, R4 ;  /* 0x0000000403047825 */ /* 0x001fc600078e0004 */
[----:B------:R-:W3:Y:S04]  /*2a20*/  LDG.E R0, desc[UR6][R6.64] ;  /* 0x0000000606007981 */ /* 0x000ee8000c1e1900 */
[----:B------:R-:W4:Y:S04]  /*2a30*/  LDG.E R9, desc[UR4][R4.64] ;  /* 0x0000000404097981 */ /* 0x000f28000c1e1900 */
[----:B------:R-:W5:Y:S04]  /*2a40*/  LDG.E R13, desc[UR8][R4.64+0x4] ;  /* 0x00000408040d7981 */ /* 0x000f68000c1e1900 */
[----:B------:R-:W5:Y:S04]  /*2a50*/  LDG.E R15, desc[UR4][R4.64+0x8] ;  /* 0x00000804040f7981 */ /* 0x000f68000c1e1900 */
[----:B------:R-:W5:Y:S04]  /*2a60*/  LDG.E R12, desc[UR6][R6.64+0x8] ;  /* 0x00000806060c7981 */ /* 0x000f68000c1e1900 */
[----:B------:R-:W5:Y:S04]  /*2a70*/  LDG.E R21, desc[UR8][R4.64+0xc] ;  /* 0x00000c0804157981 */ /* 0x000f68000c1e1900 */
[----:B------:R-:W5:Y:S01]  /*2a80*/  LDG.E R14, desc[UR10][R6.64+0xc] ;  /* 0x00000c0a060e7981 */ /* 0x000f62000c1e1900 */
[----:B------:R-:W-:-:S02]  /*2a90*/  R2UR UR12, R10 ;  /* 0x000000000a0c72ca */ /* 0x000fc400000e0000 */
[C---:B------:R-:W-:Y:S01]  /*2aa0*/  R2UR UR13, R11.reuse ;  /* 0x000000000b0d72ca */ /* 0x040fe200000e0000 */
[----:B------:R-:W5:Y:S01]  /*2ab0*/  LDG.E R29, desc[UR8][R4.64+0x3c] ;  /* 0x00003c08041d7981 */ /* 0x000f62000c1e1900 */
[----:B------:R-:W-:Y:S02]  /*2ac0*/  R2UR UR14, R10 ;  /* 0x000000000a0e72ca */ /* 0x000fe400000e0000 */
[----:B------:R-:W-:Y:S01]  /*2ad0*/  R2UR UR15, R11 ;  /* 0x000000000b0f72ca */ /* 0x000fe200000e0000 */
[----:B------:R-:W5:Y:S01]  /*2ae0*/  LDG.E R26, desc[UR10][R6.64+0x3c] ;  /* 0x00003c0a061a7981 */ /* 0x000f62000c1e1900 */
[-C--:B--2---:R-:W-:Y:S02]  /*2af0*/  SHF.R.U32.HI R8, RZ, R25.reuse, R8 ;  /* 0x00000019ff087219 */ /* 0x084fe40000011608 */
[----:B---3--:R-:W-:Y:S02]  /*2b00*/  SHF.R.U32.HI R0, RZ, R25, R0 ;  /* 0x00000019ff007219 */ /* 0x008fe40000011600 */
[----:B----4-:R-:W-:-:S02]  /*2b10*/  SHF.R.U32.HI R9, RZ, R18, R9 ;  /* 0x00000012ff097219 */ /* 0x010fc40000011609 */
[-C--:B-----5:R-:W-:Y:S02]  /*2b20*/  SHF.R.U32.HI R13, RZ, R18.reuse, R13 ;  /* 0x00000012ff0d7219 */ /* 0x0a0fe4000001160d */
[----:B------:R-:W-:Y:S02]  /*2b30*/  LOP3.LUT R27, R9, 0x1, R0, 0x80, !PT ;  /* 0x00000001091b7812 */ /* 0x000fe400078e8000 */
[----:B------:R-:W-:Y:S01]  /*2b40*/  LOP3.LUT R20, R13, 0x1, R8, 0x80, !PT ;  /* 0x000000010d147812 */ /* 0x000fe200078e8008 */
[----:B------:R-:W2:Y:S04]  /*2b50*/  LDG.E R9, desc[UR4][R4.64+0x10] ;  /* 0x0000100404097981 */ /* 0x000ea8000c1e1900 */
[----:B------:R-:W3:Y:S04]  /*2b60*/  LDG.E R8, desc[UR6][R6.64+0x10] ;  /* 0x0000100606087981 */ /* 0x000ee8000c1e1900 */
[----:B------:R-:W4:Y:S04]  /*2b70*/  LDG.E R13, desc[UR8][R4.64+0x14] ;  /* 0x00001408040d7981 */ /* 0x000f28000c1e1900 */
[----:B------:R-:W5:Y:S01]  /*2b80*/  LDG.E R0, desc[UR10][R6.64+0x14] ;  /* 0x0000140a06007981 */ /* 0x000f62000c1e1900 */
[----:B------:R-:W-:-:S02]  /*2b90*/  SHF.R.U32.HI R15, RZ, R18, R15 ;  /* 0x00000012ff0f7219 */ /* 0x000fc4000001160f */
[-C--:B------:R-:W-:Y:S02]  /*2ba0*/  SHF.R.U32.HI R12, RZ, R25.reuse, R12 ;  /* 0x00000019ff0c7219 */ /* 0x080fe4000001160c */
[----:B------:R-:W-:Y:S02]  /*2bb0*/  SHF.R.U32.HI R21, RZ, R18, R21 ;  /* 0x00000012ff157219 */ /* 0x000fe40000011615 */
[----:B------:R-:W-:Y:S02]  /*2bc0*/  SHF.R.U32.HI R14, RZ, R25, R14 ;  /* 0x00000019ff0e7219 */ /* 0x000fe4000001160e */
[----:B------:R-:W-:Y:S02]  /*2bd0*/  LOP3.LUT R15, R15, 0x1, R12, 0x80, !PT ;  /* 0x000000010f0f7812 */ /* 0x000fe400078e800c */
[----:B------:R-:W-:Y:S01]  /*2be0*/  LOP3.LUT R14, R21, 0x1, R14, 0x80, !PT ;  /* 0x00000001150e7812 */ /* 0x000fe200078e800e */
[----:B------:R-:W5:Y:S01]  /*2bf0*/  LDG.E R12, desc[UR10][R6.64+0x1c] ;  /* 0x00001c0a060c7981 */ /* 0x000f62000c1e1900 */
[----:B------:R-:W-:-:S03]  /*2c00*/  IADD3 R24, PT, PT, R20, R27, R24 ;  /* 0x0000001b14187210 */ /* 0x000fc60007ffe018 */
[----:B------:R-:W5:Y:S01]  /*2c10*/  LDG.E R21, desc[UR8][R4.64+0x1c] ;  /* 0x00001c0804157981 */ /* 0x000f62000c1e1900 */
[----:B------:R-:W-:-:S03]  /*2c20*/  IADD3 R24, PT, PT, R14, R15, R24 ;  /* 0x0000000f0e187210 */ /* 0x000fc60007ffe018 */
[----:B------:R-:W5:Y:S04]  /*2c30*/  LDG.E R15, desc[UR4][R4.64+0x18] ;  /* 0x00001804040f7981 */ /* 0x000f68000c1e1900 */
[----:B------:R-:W5:Y:S01]  /*2c40*/  LDG.E R14, desc[UR6][R6.64+0x18] ;  /* 0x00001806060e7981 */ /* 0x000f62000c1e1900 */
[----:B--2---:R-:W-:-:S03]  /*2c50*/  SHF.R.U32.HI R20, RZ, R18, R9 ;  /* 0x00000012ff147219 */ /* 0x004fc60000011609 */
[----:B------:R-:W2:Y:S01]  /*2c60*/  LDG.E R9, desc[UR12][R4.64+0x20] ;  /* 0x0000200c04097981 */ /* 0x000ea2000c1e1900 */
[-C--:B---3--:R-:W-:Y:S02]  /*2c70*/  SHF.R.U32.HI R27, RZ, R25.reuse, R8 ;  /* 0x00000019ff1b7219 */ /* 0x088fe40000011608 */
[----:B----4-:R-:W-:Y:S02]  /*2c80*/  SHF.R.U32.HI R13, RZ, R18, R13 ;  /* 0x00000012ff0d7219 */ /* 0x010fe4000001160d */
[----:B-----5:R-:W-:Y:S02]  /*2c90*/  SHF.R.U32.HI R8, RZ, R25, R0 ;  /* 0x00000019ff087219 */ /* 0x020fe40000011600 */
[----:B------:R-:W-:Y:S01]  /*2ca0*/  LOP3.LUT R27, R20, 0x1, R27, 0x80, !PT ;  /* 0x00000001141b7812 */ /* 0x000fe200078e801b */
[----:B------:R-:W3:Y:S01]  /*2cb0*/  LDG.E R0, desc[UR14][R6.64+0x20] ;  /* 0x0000200e06007981 */ /* 0x000ee2000c1e1900 */
[----:B------:R-:W-:-:S03]  /*2cc0*/  LOP3.LUT R20, R13, 0x1, R8, 0x80, !PT ;  /* 0x000000010d147812 */ /* 0x000fc600078e8008 */
[----:B------:R-:W4:Y:S04]  /*2cd0*/  LDG.E R13, desc[UR4][R4.64+0x24] ;  /* 0x00002404040d7981 */ /* 0x000f28000c1e1900 */
[----:B------:R-:W5:Y:S01]  /*2ce0*/  LDG.E R8, desc[UR6][R6.64+0x24] ;  /* 0x0000240606087981 */ /* 0x000f62000c1e1900 */
[----:B------:R-:W-:Y:S02]  /*2cf0*/  SHF.R.U32.HI R12, RZ, R25, R12 ;  /* 0x00000019ff0c7219 */ /* 0x000fe4000001160c */
[----:B------:R-:W-:Y:S02]  /*2d00*/  R2UR UR16, R10 ;  /* 0x000000000a1072ca */ /* 0x000fe400000e0000 */
[----:B------:R-:W-:Y:S02]  /*2d10*/  SHF.R.U32.HI R21, RZ, R18, R21 ;  /* 0x00000012ff157219 */ /* 0x000fe40000011615 */
[----:B------:R-:W-:-:S02]  /*2d20*/  R2UR UR17, R11 ;  /* 0x000000000b1172ca */ /* 0x000fc400000e0000 */
[----:B------:R-:W-:Y:S02]  /*2d30*/  SHF.R.U32.HI R15, RZ, R18, R15 ;  /* 0x00000012ff0f7219 */ /* 0x000fe4000001160f */
[----:B------:R-:W-:Y:S02]  /*2d40*/  R2UR UR18, R10 ;  /* 0x000000000a1272ca */ /* 0x000fe400000e0000 */
[----:B------:R-:W-:Y:S02]  /*2d50*/  SHF.R.U32.HI R14, RZ, R25, R14 ;  /* 0x00000019ff0e7219 */ /* 0x000fe4000001160e */
[----:B------:R-:W-:Y:S02]  /*2d60*/  R2UR UR19, R11 ;  /* 0x000000000b1372ca */ /* 0x000fe400000e0000 */
        /* <DEDUP_REMOVED lines=8> */
[-C--:B--2---:R-:W-:Y:S02]  /*2df0*/  SHF.R.U32.HI R9, RZ, R18.reuse, R9 ;  /* 0x00000012ff097219 */ /* 0x084fe40000011609 */
[-C--:B---3--:R-:W-:Y:S02]  /*2e00*/  SHF.R.U32.HI R0, RZ, R25.reuse, R0 ;  /* 0x00000019ff007219 */ /* 0x088fe40000011600 */
[----:B----4-:R-:W-:Y:S02]  /*2e10*/  SHF.R.U32.HI R13, RZ, R18, R13 ;  /* 0x00000012ff0d7219 */ /* 0x010fe4000001160d */
[----:B-----5:R-:W-:-:S02]  /*2e20*/  SHF.R.U32.HI R8, RZ, R25, R8 ;  /* 0x00000019ff087219 */ /* 0x020fc40000011608 */
[----:B------:R-:W-:Y:S02]  /*2e30*/  LOP3.LUT R27, R9, 0x1, R0, 0x80, !PT ;  /* 0x00000001091b7812 */ /* 0x000fe400078e8000 */
[----:B------:R-:W-:Y:S01]  /*2e40*/  LOP3.LUT R20, R13, 0x1, R8, 0x80, !PT ;  /* 0x000000010d147812 */ /* 0x000fe200078e8008 */
[----:B------:R-:W2:Y:S04]  /*2e50*/  LDG.E R9, desc[UR16][R4.64+0x34] ;  /* 0x0000341004097981 */ /* 0x000ea8000c1e1900 */
[----:B------:R-:W3:Y:S01]  /*2e60*/  LDG.E R13, desc[UR12][R4.64+0x30] ;  /* 0x0000300c040d7981 */ /* 0x000ee2000c1e1900 */
[----:B------:R-:W-:-:S03]  /*2e70*/  IADD3 R24, PT, PT, R20, R27, R24 ;  /* 0x0000001b14187210 */ /* 0x000fc60007ffe018 */
[----:B------:R-:W4:Y:S04]  /*2e80*/  LDG.E R8, desc[UR14][R6.64+0x30] ;  /* 0x0000300e06087981 */ /* 0x000f28000c1e1900 */
[----:B------:R-:W5:Y:S04]  /*2e90*/  LDG.E R0, desc[UR18][R6.64+0x34] ;  /* 0x0000341206007981 */ /* 0x000f68000c1e1900 */
[----:B------:R-:W5:Y:S04]  /*2ea0*/  LDG.E R27, desc[UR4][R4.64+0x38] ;  /* 0x00003804041b7981 */ /* 0x000f68000c1e1900 */
[----:B------:R-:W5:Y:S01]  /*2eb0*/  LDG.E R20, desc[UR6][R6.64+0x38] ;  /* 0x0000380606147981 */ /* 0x000f62000c1e1900 */
[----:B------:R-:W-:Y:S01]  /*2ec0*/  VIADD R3, R3, 0x10 ;  /* 0x0000001003037836 */ /* 0x000fe20000000000 */
[----:B------:R-:W-:-:S02]  /*2ed0*/  SHF.R.U32.HI R21, RZ, R18, R21 ;  /* 0x00000012ff157219 */ /* 0x000fc40000011615 */
[-C--:B------:R-:W-:Y:S02]  /*2ee0*/  SHF.R.U32.HI R14, RZ, R25.reuse, R14 ;  /* 0x00000019ff0e7219 */ /* 0x080fe4000001160e */
[----:B------:R-:W-:Y:S02]  /*2ef0*/  SHF.R.U32.HI R15, RZ, R18, R15 ;  /* 0x00000012ff0f7219 */ /* 0x000fe4000001160f */
[----:B------:R-:W-:Y:S02]  /*2f00*/  SHF.R.U32.HI R12, RZ, R25, R12 ;  /* 0x00000019ff0c7219 */ /* 0x000fe4000001160c */
[----:B------:R-:W-:Y:S02]  /*2f10*/  ISETP.NE.AND P0, PT, R3, R22, PT ;  /* 0x000000160300720c */ /* 0x000fe40003f05270 */
[----:B------:R-:W-:Y:S02]  /*2f20*/  LOP3.LUT R21, R21, 0x1, R14, 0x80, !PT ;  /* 0x0000000115157812 */ /* 0x000fe400078e800e */
[----:B------:R-:W-:-:S02]  /*2f30*/  LOP3.LUT R12, R15, 0x1, R12, 0x80, !PT ;  /* 0x000000010f0c7812 */ /* 0x000fc400078e800c */
[----:B------:R-:W-:Y:S02]  /*2f40*/  SHF.R.U32.HI R29, RZ, R18, R29 ;  /* 0x00000012ff1d7219 */ /* 0x000fe4000001161d */
[----:B------:R-:W-:Y:S02]  /*2f50*/  IADD3 R12, PT, PT, R12, R21, R24 ;  /* 0x000000150c0c7210 */ /* 0x000fe40007ffe018 */
[----:B------:R-:W-:-:S04]  /*2f60*/  SHF.R.U32.HI R26, RZ, R25, R26 ;  /* 0x00000019ff1a7219 */ /* 0x000fc8000001161a */
[----:B------:R-:W-:Y:S02]  /*2f70*/  LOP3.LUT R26, R29, 0x1, R26, 0x80, !PT ;  /* 0x000000011d1a7812 */ /* 0x000fe400078e801a */
[-C--:B--2---:R-:W-:Y:S02]  /*2f80*/  SHF.R.U32.HI R9, RZ, R18.reuse, R9 ;  /* 0x00000012ff097219 */ /* 0x084fe40000011609 */
[----:B---3--:R-:W-:Y:S02]  /*2f90*/  SHF.R.U32.HI R13, RZ, R18, R13 ;  /* 0x00000012ff0d7219 */ /* 0x008fe4000001160d */
[-C--:B----4-:R-:W-:Y:S02]  /*2fa0*/  SHF.R.U32.HI R8, RZ, R25.reuse, R8 ;  /* 0x00000019ff087219 */ /* 0x090fe40000011608 */
[----:B-----5:R-:W-:Y:S02]  /*2fb0*/  SHF.R.U32.HI R0, RZ, R25, R0 ;  /* 0x00000019ff007219 */ /* 0x020fe40000011600 */
[----:B------:R-:W-:-:S02]  /*2fc0*/  LOP3.LUT R13, R13, 0x1, R8, 0x80, !PT ;  /* 0x000000010d0d7812 */ /* 0x000fc400078e8008 */
[----:B------:R-:W-:Y:S02]  /*2fd0*/  LOP3.LUT R0, R9, 0x1, R0, 0x80, !PT ;  /* 0x0000000109007812 */ /* 0x000fe400078e8000 */
[----:B------:R-:W-:Y:S02]  /*2fe0*/  SHF.R.U32.HI R27, RZ, R18, R27 ;  /* 0x00000012ff1b7219 */ /* 0x000fe4000001161b */
[----:B------:R-:W-:Y:S02]  /*2ff0*/  SHF.R.U32.HI R20, RZ, R25, R20 ;  /* 0x00000019ff147219 */ /* 0x000fe40000011614 */
[----:B------:R-:W-:Y:S02]  /*3000*/  IADD3 R0, PT, PT, R0, R13, R12 ;  /* 0x0000000d00007210 */ /* 0x000fe40007ffe00c */
[----:B------:R-:W-:-:S04]  /*3010*/  LOP3.LUT R27, R27, 0x1, R20, 0x80, !PT ;  /* 0x000000011b1b7812 */ /* 0x000fc800078e8014 */
[----:B------:R-:W-:Y:S01]  /*3020*/  IADD3 R24, PT, PT, R26, R27, R0 ;  /* 0x0000001b1a187210 */ /* 0x000fe20007ffe000 */
[----:B------:R-:W-:Y:S06]  /*3030*/  @P0 BRA `(.L_x_29) ;  /* 0xfffffff800440947 */ /* 0x000fec000383ffff */
[----:B------:R-:W-:Y:S05]  /*3040*/  BSYNC.RECONVERGENT B0 ;  /* 0x0000000000007941 */ /* 0x000fea0003800200 */
.L_x_28:
[----:B------:R-:W-:-:S07]  /*3050*/  IMAD.MOV.U32 R0, RZ, RZ, R22 ;  /* 0x000000ffff007224 */ /* 0x000fce00078e0016 */
.L_x_27:
[----:B------:R-:W1:Y:S02]  /*3060*/  LDCU UR4, c[0x0][0x398] ;  /* 0x00007300ff0477ac */ /* 0x000e640008000800 */
[----:B-1----:R-:W-:-:S04]  /*3070*/  ULOP3.LUT UR4, UR4, 0xf, URZ, 0xc0, !UPT ;  /* 0x0000000f04047892 */ /* 0x002fc8000f8ec0ff */
[----:B------:R-:W-:-:S09]  /*3080*/  UISETP.NE.AND UP0, UPT, UR4, URZ, UPT ;  /* 0x000000ff0400728c */ /* 0x000fd2000bf05270 */
[----:B------:R-:W-:Y:S05]  /*3090*/  BRA.U !UP0, `(.L_x_26) ;  /* 0x0000000908747547 */ /* 0x000fea000b800000 */
[----:B------:R-:W-:Y:S01]  /*30a0*/  UIADD3 UR4, UPT, UPT, UR4, -0x1, URZ ;  /* 0xffffffff04047890 */ /* 0x000fe2000fffe0ff */
[----:B------:R-:W-:-:S03]  /*30b0*/  ISETP.NE.AND P0, PT, R19, RZ, PT ;  /* 0x000000ff1300720c */ /* 0x000fc60003f05270 */
[----:B------:R-:W-:-:S09]  /*30c0*/  UISETP.GE.U32.AND UP0, UPT, UR4, 0x7, UPT ;  /* 0x000000070400788c */ /* 0x000fd2000bf06070 */
[----:B------:R-:W-:Y:S05]  /*30d0*/  BRA.U !UP0, `(.L_x_30) ;  /* 0x00000005080c7547 */ /* 0x000fea000b800000 */
[----:B------:R-:W1:Y:S01]  /*30e0*/  LDC.64 R4, c[0x0][0x380] ;  /* 0x0000e000ff047b82 */ /* 0x000e620000000a00 */
[C---:B0-----:R-:W-:Y:S02]  /*30f0*/  R2UR UR4, R10.reuse ;  /* 0x000000000a0472ca */ /* 0x041fe400000e0000 */
[C---:B------:R-:W-:Y:S02]  /*3100*/  R2UR UR5, R11.reuse ;  /* 0x000000000b0572ca */ /* 0x040fe400000e0000 */
[----:B------:R-:W-:Y:S02]  /*3110*/  R2UR UR6, R10 ;  /* 0x000000000a0672ca */ /* 0x000fe400000e0000 */
[----:B------:R-:W-:Y:S01]  /*3120*/  R2UR UR7, R11 ;  /* 0x000000000b0772ca */ /* 0x000fe200000e0000 */
[----:B------:R-:W0:Y:S01]  /*3130*/  LDC.64 R6, c[0x0][0x388] ;  /* 0x0000e200ff067b82 */ /* 0x000e220000000a00 */
[----:B-1----:R-:W-:-:S07]  /*3140*/  IMAD.WIDE.U32 R4, R0, 0x4, R4 ;  /* 0x0000000400047825 */ /* 0x002fce00078e0004 */
[----:B------:R-:W2:Y:S01]  /*3150*/  LDG.E R3, desc[UR4][R4.64] ;  /* 0x0000000404037981 */ /* 0x000ea2000c1e1900 */
[----:B0-----:R-:W-:-:S03]  /*3160*/  IMAD.WIDE.U32 R6, R0, 0x4, R6 ;  /* 0x0000000400067825 */ /* 0x001fc600078e0006 */
[----:B------:R-:W3:Y:S04]  /*3170*/  LDG.E R13, desc[UR4][R4.64+0x4] ;  /* 0x00000404040d7981 */ /* 0x000ee8000c1e1900 */
[----:B------:R-:W4:Y:S04]  /*3180*/  LDG.E R8, desc[UR6][R6.64] ;  /* 0x0000000606087981 */ /* 0x000f28000c1e1900 */
[----:B------:R-:W5:Y:S01]  /*3190*/  LDG.E R14, desc[UR6][R6.64+0x4] ;  /* 0x00000406060e7981 */ /* 0x000f62000c1e1900 */
[C---:B------:R-:W-:Y:S02]  /*31a0*/  R2UR UR8, R10.reuse ;  /* 0x000000000a0872ca */ /* 0x040fe400000e0000 */
[----:B------:R-:W-:Y:S01]  /*31b0*/  R2UR UR9, R11 ;  /* 0x000000000b0972ca */ /* 0x000fe200000e0000 */
[----:B------:R-:W5:Y:S01]  /*31c0*/  LDG.E R27, desc[UR6][R4.64+0x1c] ;  /* 0x00001c06041b7981 */ /* 0x000f62000c1e1900 */
[----:B------:R-:W-:-:S02]  /*31d0*/  R2UR UR10, R10 ;  /* 0x000000000a0a72ca */ /* 0x000fc400000e0000 */
[C---:B------:R-:W-:Y:S01]  /*31e0*/  R2UR UR11, R11.reuse ;  /* 0x000000000b0b72ca */ /* 0x040fe200000e0000 */
[----:B------:R-:W5:Y:S01]  /*31f0*/  LDG.E R26, desc[UR4][R6.64+0x18] ;  /* 0x00001804061a7981 */ /* 0x000f62000c1e1900 */
[C---:B------:R-:W-:Y:S02]  /*3200*/  R2UR UR12, R10.reuse ;  /* 0x000000000a0c72ca */ /* 0x040fe400000e0000 */
[C---:B------:R-:W-:Y:S02]  /*3210*/  R2UR UR13, R11.reuse ;  /* 0x000000000b0d72ca */ /* 0x040fe400000e0000 */
[C---:B------:R-:W-:Y:S02]  /*3220*/  R2UR UR14, R10.reuse ;  /* 0x000000000a0e72ca */ /* 0x040fe400000e0000 */
[----:B------:R-:W-:Y:S01]  /*3230*/  R2UR UR15, R11 ;  /* 0x000000000b0f72ca */ /* 0x000fe200000e0000 */
[----:B------:R-:W5:Y:S01]  /*3240*/  LDG.E R9, desc[UR8][R4.64+0xc] ;  /* 0x00000c0804097981 */ /* 0x000f62000c1e1900 */
[----:B------:R-:W-:-:S02]  /*3250*/  R2UR UR16, R10 ;  /* 0x000000000a1072ca */ /* 0x000fc400000e0000 */
[C---:B------:R-:W-:Y:S01]  /*3260*/  R2UR UR17, R11.reuse ;  /* 0x000000000b1172ca */ /* 0x040fe200000e0000 */
[----:B------:R-:W5:Y:S01]  /*3270*/  LDG.E R12, desc[UR10][R6.64+0xc] ;  /* 0x00000c0a060c7981 */ /* 0x000f62000c1e1900 */
[C---:B------:R-:W-:Y:S02]  /*3280*/  R2UR UR18, R10.reuse ;  /* 0x000000000a1272ca */ /* 0x040fe400000e0000 */
[C---:B------:R-:W-:Y:S01]  /*3290*/  R2UR UR19, R11.reuse ;  /* 0x000000000b1372ca */ /* 0x040fe200000e0000 */
[----:B------:R-:W5:Y:S01]  /*32a0*/  LDG.E R28, desc[UR8][R6.64+0x1c] ;  /* 0x00001c08061c7981 */ /* 0x000f62000c1e1900 */
[----:B------:R-:W-:Y:S02]  /*32b0*/  R2UR UR20, R10 ;  /* 0x000000000a1472ca */ /* 0x000fe400000e0000 */
[----:B------:R-:W-:-:S05]  /*32c0*/  R2UR UR21, R11 ;  /* 0x000000000b1572ca */ /* 0x000fca00000e0000 */
[----:B------:R-:W5:Y:S01]  /*32d0*/  LDG.E R21, desc[UR16][R4.64+0x14] ;  /* 0x0000141004157981 */ /* 0x000f62000c1e1900 */
[-C--:B--2---:R-:W-:Y:S02]  /*32e0*/  SHF.R.U32.HI R3, RZ, R18.reuse, R3 ;  /* 0x00000012ff037219 */ /* 0x084fe40000011603 */
[----:B---3--:R-:W-:Y:S02]  /*32f0*/  SHF.R.U32.HI R13, RZ, R18, R13 ;  /* 0x00000012ff0d7219 */ /* 0x008fe4000001160d */
[-C--:B----4-:R-:W-:Y:S02]  /*3300*/  SHF.R.U32.HI R8, RZ, R25.reuse, R8 ;  /* 0x00000019ff087219 */ /* 0x090fe40000011608 */
[----:B-----5:R-:W-:Y:S02]  /*3310*/  SHF.R.U32.HI R14, RZ, R25, R14 ;  /* 0x00000019ff0e7219 */ /* 0x020fe4000001160e */
        /* <DEDUP_REMOVED lines=9> */
[----:B------:R-:W-:-:S02]  /*33b0*/  SHF.R.U32.HI R9, RZ, R18, R9 ;  /* 0x00000012ff097219 */ /* 0x000fc40000011609 */
[----:B------:R-:W-:-:S04]  /*33c0*/  SHF.R.U32.HI R12, RZ, R25, R12 ;  /* 0x00000019ff0c7219 */ /* 0x000fc8000001160c */
[----:B------:R-:W-:Y:S02]  /*33d0*/  LOP3.LUT R9, R9, 0x1, R12, 0x80, !PT ;  /* 0x0000000109097812 */ /* 0x000fe400078e800c */
[-C--:B------:R-:W-:Y:S02]  /*33e0*/  SHF.R.U32.HI R21, RZ, R18.reuse, R21 ;  /* 0x00000012ff157219 */ /* 0x080fe40000011615 */
[----:B------:R-:W-:Y:S02]  /*33f0*/  SHF.R.U32.HI R27, RZ, R18, R27 ;  /* 0x00000012ff1b7219 */ /* 0x000fe4000001161b */
[-C--:B------:R-:W-:Y:S02]  /*3400*/  SHF.R.U32.HI R26, RZ, R25.reuse, R26 ;  /* 0x00000019ff1a7219 */ /* 0x080fe4000001161a */
[----:B------:R-:W-:-:S04]  /*3410*/  SHF.R.U32.HI R28, RZ, R25, R28 ;  /* 0x00000019ff1c7219 */ /* 0x000fc8000001161c */
[----:B------:R-:W-:Y:S01]  /*3420*/  LOP3.LUT R27, R27, 0x1, R28, 0x80, !PT ;  /* 0x000000011b1b7812 */ /* 0x000fe200078e801c */
[----:B------:R-:W-:Y:S01]  /*3430*/  VIADD R0, R0, 0x8 ;  /* 0x0000000800007836 */ /* 0x000fe20000000000 */
[----:B--2---:R-:W-:Y:S02]  /*3440*/  SHF.R.U32.HI R3, RZ, R18, R3 ;  /* 0x00000012ff037219 */ /* 0x004fe40000011603 */
[----:B---3--:R-:W-:-:S04]  /*3450*/  SHF.R.U32.HI R8, RZ, R25, R8 ;  /* 0x00000019ff087219 */ /* 0x008fc80000011608 */
[----:B------:R-:W-:Y:S02]  /*3460*/  LOP3.LUT R3, R3, 0x1, R8, 0x80, !PT ;  /* 0x0000000103037812 */ /* 0x000fe400078e8008 */
[----:B----4-:R-:W-:Y:S02]  /*3470*/  SHF.R.U32.HI R13, RZ, R18, R13 ;  /* 0x00000012ff0d7219 */ /* 0x010fe4000001160d */
[-C--:B-----5:R-:W-:Y:S02]  /*3480*/  SHF.R.U32.HI R14, RZ, R25.reuse, R14 ;  /* 0x00000019ff0e7219 */ /* 0x0a0fe4000001160e */
[----:B------:R-:W-:Y:S02]  /*3490*/  SHF.R.U32.HI R20, RZ, R25, R20 ;  /* 0x00000019ff147219 */ /* 0x000fe40000011614 */
[----:B------:R-:W-:Y:S02]  /*34a0*/  IADD3 R24, PT, PT, R9, R3, R24 ;  /* 0x0000000309187210 */ /* 0x000fe40007ffe018 */
[----:B------:R-:W-:-:S02]  /*34b0*/  LOP3.LUT R13, R13, 0x1, R14, 0x80, !PT ;  /* 0x000000010d0d7812 */ /* 0x000fc400078e800e */
[----:B------:R-:W-:Y:S02]  /*34c0*/  SHF.R.U32.HI R15, RZ, R18, R15 ;  /* 0x00000012ff0f7219 */ /* 0x000fe4000001160f */
[----:B------:R-:W-:Y:S02]  /*34d0*/  LOP3.LUT R20, R21, 0x1, R20, 0x80, !PT ;  /* 0x0000000115147812 */ /* 0x000fe400078e8014 */
[----:B------:R-:W-:Y:S02]  /*34e0*/  LOP3.LUT R15, R15, 0x1, R26, 0x80, !PT ;  /* 0x000000010f0f7812 */ /* 0x000fe400078e801a */
[----:B------:R-:W-:-:S04]  /*34f0*/  IADD3 R24, PT, PT, R20, R13, R24 ;  /* 0x0000000d14187210 */ /* 0x000fc80007ffe018 */
[----:B------:R-:W-:-:S07]  /*3500*/  IADD3 R24, PT, PT, R27, R15, R24 ;  /* 0x0000000f1b187210 */ /* 0x000fce0007ffe018 */
.L_x_30:
[----:B------:R-:W-:Y:S05]  /*3510*/  @!P0 BRA `(.L_x_26) ;  /* 0x0000000400548947 */ /* 0x000fea0003800000 */
[----:B------:R-:W-:Y:S01]  /*3520*/  VIADD R3, R19, 0xffffffff ;  /* 0xffffffff13037836 */ /* 0x000fe20000000000 */
[----:B------:R-:W-:-:S04]  /*3530*/  ISETP.NE.AND P1, PT, R23, RZ, PT ;  /* 0x000000ff1700720c */ /* 0x000fc80003f25270 */
[----:B------:R-:W-:-:S13]  /*3540*/  ISETP.GE.U32.AND P0, PT, R3, 0x3, PT ;  /* 0x000000030300780c */ /* 0x000fda0003f06070 */
[----:B------:R-:W-:Y:S05]  /*3550*/  @!P0 BRA `(.L_x_31) ;  /* 0x0000000000ac8947 */ /* 0x000fea0003800000 */
        /* <DEDUP_REMOVED lines=8> */
[C---:B------:R-:W-:Y:S02]  /*35e0*/  R2UR UR10, R10.reuse ;  /* 0x000000000a0a72ca */ /* 0x040fe400000e0000 */
[C---:B------:R-:W-:Y:S02]  /*35f0*/  R2UR UR11, R11.reuse ;  /* 0x000000000b0b72ca */ /* 0x040fe400000e0000 */
[C---:B------:R-:W-:Y:S02]  /*3600*/  R2UR UR12, R10.reuse ;  /* 0x000000000a0c72ca */ /* 0x040fe400000e0000 */
[C---:B------:R-:W-:Y:S02]  /*3610*/  R2UR UR13, R11.reuse ;  /* 0x000000000b0d72ca */ /* 0x040fe400000e0000 */
[----:B------:R-:W-:Y:S02]  /*3620*/  R2UR UR16, R10 ;  /* 0x000000000a1072ca */ /* 0x000fe400000e0000 */
[----:B------:R-:W-:Y:S01]  /*3630*/  R2UR UR17, R11 ;  /* 0x000000000b1172ca */ /* 0x000fe200000e0000 */
[----:B-1----:R-:W-:Y:S01]  /*3640*/  IMAD.WIDE.U32 R4, R0, 0x4, R4 ;  /* 0x0000000400047825 */ /* 0x002fe200078e0004 */
[----:B------:R-:W-:-:S02]  /*3650*/  R2UR UR14, R10 ;  /* 0x000000000a0e72ca */ /* 0x000fc400000e0000 */
[C---:B------:R-:W-:Y:S02]  /*3660*/  R2UR UR15, R11.reuse ;  /* 0x000000000b0f72ca */ /* 0x040fe400000e0000 */
[----:B------:R-:W-:Y:S01]  /*3670*/  R2UR UR18, R10 ;  /* 0x000000000a1272ca */ /* 0x000fe200000e0000 */
[----:B------:R-:W2:Y:S01]  /*3680*/  LDG.E R3, desc[UR4][R4.64] ;  /* 0x0000000404037981 */ /* 0x000ea2000c1e1900 */
[----:B------:R-:W-:Y:S01]  /*3690*/  R2UR UR19, R11 ;  /* 0x000000000b1372ca */ /* 0x000fe200000e0000 */
[C---:B0-----:R-:W-:Y:S02]  /*36a0*/  IMAD.WIDE.U32 R6, R0.reuse, 0x4, R6 ;  /* 0x0000000400067825 */ /* 0x041fe400078e0006 */
        /* <DEDUP_REMOVED lines=22> */
.L_x_31:
[----:B------:R-:W-:Y:S05]  /*3810*/  @!P1 BRA `(.L_x_26) ;  /* 0x0000000000949947 */ /* 0x000fea0003800000 */
        /* <DEDUP_REMOVED lines=8> */
[----:B0-----:R-:W-:-:S05]  /*38a0*/  IMAD.WIDE.U32 R6, R0, 0x4, R6 ;  /* 0x0000000400067825 */ /* 0x001fca00078e0006 */
        /* <DEDUP_REMOVED lines=28> */
.L_x_26:
[----:B------:R-:W-:Y:S01]  /*3a70*/  ISETP.GE.U32.AND P0, PT, R24, 0x10, PT ;  /* 0x000000101800780c */ /* 0x000fe20003f06070 */
[----:B------:R-:W-:-:S12]  /*3a80*/  BSSY.RECONVERGENT B0, `(.L_x_32) ;  /* 0x0000058000007945 */ /* 0x000fd80003800200 */
[----:B------:R-:W-:Y:S05]  /*3a90*/  @!P0 BRA `(.L_x_33) ;  /* 0x0000000400588947 */ /* 0x000fea0003800000 */
[----:B------:R-:W-:Y:S01]  /*3aa0*/  I2FP.F32.U32 R0, R24 ;  /* 0x0000001800007245 */ /* 0x000fe20000201000 */
[----:B------:R-:W-:Y:S01]  /*3ab0*/  IMAD.MOV.U32 R4, RZ, RZ, 0x3d888889 ;  /* 0x3d888889ff047424 */ /* 0x000fe200078e00ff */
[----:B------:R-:W-:Y:S01]  /*3ac0*/  BSSY.RECONVERGENT B1, `(.L_x_34) ;  /* 0x000000c000017945 */ /* 0x000fe20003800200 */
[----:B------:R-:W-:Y:S01]  /*3ad0*/  IMAD.MOV.U32 R3, RZ, RZ, 0x41700000 ;  /* 0x41700000ff037424 */ /* 0x000fe200078e00ff */
[----:B------:R-:W1:Y:S03]  /*3ae0*/  FCHK P0, R0, 15 ;  /* 0x4170000000007902 */ /* 0x000e660000000000 */
[----:B------:R-:W-:-:S04]  /*3af0*/  FFMA R3, R4, -R3, 1 ;  /* 0x3f80000004037423 */ /* 0x000fc80000000803 */
[----:B------:R-:W-:-:S04]  /*3b00*/  FFMA R3, R3, R4, 0.066666670143604278564 ;  /* 0x3d88888903037423 */ /* 0x000fc80000000004 */
[----:B------:R-:W-:-:S04]  /*3b10*/  FFMA R4, R0, R3, RZ ;  /* 0x0000000300047223 */ /* 0x000fc800000000ff */
[----:B------:R-:W-:-:S04]  /*3b20*/  FFMA R5, R4, -15, R0 ;  /* 0xc170000004057823 */ /* 0x000fc80000000000 */
[----:B------:R-:W-:Y:S01]  /*3b30*/  FFMA R3, R3, R5, R4 ;  /* 0x0000000503037223 */ /* 0x000fe20000000004 */
[----:B-1----:R-:W-:Y:S06]  /*3b40*/  @!P0 BRA `(.L_x_35) ;  /* 0x00000000000c8947 */ /* 0x002fec0003800000 */
[----:B------:R-:W-:Y:S01]  /*3b50*/  IMAD.MOV.U32 R3, RZ, RZ, 0x41700000 ;  /* 0x41700000ff037424 */ /* 0x000fe200078e00ff */
[----:B------:R-:W-:-:S07]  /*3b60*/  MOV R4, 0x3b80 ;  /* 0x00003b8000047802 */ /* 0x000fce0000000f00 */
[----:B0-----:R-:W-:Y:S05]  /*3b70*/  CALL.REL.NOINC `($__internal_0_$__cuda_sm3x_div_rn_noftz_f32_slowpath) ;  /* 0x0000000400cc7944 */ /* 0x001fea0003c00000 */
.L_x_35:
[----:B------:R-:W-:Y:S05]  /*3b80*/  BSYNC.RECONVERGENT B1 ;  /* 0x0000000000017941 */ /* 0x000fea0003800200 */
.L_x_34:
[----:B------:R-:W-:Y:S01]  /*3b90*/  FSETP.GEU.AND P0, PT, R3, 1.175494350822287508e-38, PT ;  /* 0x008000000300780b */ /* 0x000fe20003f0e000 */
[----:B------:R-:W-:Y:S01]  /*3ba0*/  IMAD.MOV.U32 R8, RZ, RZ, 0x3dc6b27f ;  /* 0x3dc6b27fff087424 */ /* 0x000fe200078e00ff */
[----:B------:R-:W-:Y:S01]  /*3bb0*/  BSSY.RECONVERGENT B1, `(.L_x_36) ;  /* 0x000001f000017945 */ /* 0x000fe20003800200 */
[----:B------:R-:W-:-:S10]  /*3bc0*/  MOV R24, 0x3da0 ;  /* 0x00003da000187802 */ /* 0x000fd40000000f00 */
[----:B------:R-:W-:-:S04]  /*3bd0*/  @!P0 FMUL R3, R3, 8388608 ;  /* 0x4b00000003038820 */ /* 0x000fc80000400000 */
[----:B------:R-:W-:-:S05]  /*3be0*/  VIADD R4, R3, 0xc0cafb0d ;  /* 0xc0cafb0d03047836 */ /* 0x000fca0000000000 */
[----:B------:R-:W-:-:S04]  /*3bf0*/  LOP3.LUT R6, R4, 0xff800000, RZ, 0xc0, !PT ;  /* 0xff80000004067812 */ /* 0x000fc800078ec0ff */
[----:B------:R-:W-:Y:S01]  /*3c00*/  I2FP.F32.S32 R5, R6 ;  /* 0x0000000600057245 */ /* 0x000fe20000201400 */
[----:B------:R-:W-:Y:S02]  /*3c10*/  IMAD.IADD R4, R3, 0x1, -R6 ;  /* 0x0000000103047824 */ /* 0x000fe400078e0a06 */
[----:B------:R-:W-:Y:S02]  /*3c20*/  IMAD.MOV.U32 R6, RZ, RZ, 0x7f800000 ;  /* 0x7f800000ff067424 */ /* 0x000fe400078e00ff */
[----:B------:R-:W-:-:S04]  /*3c30*/  FADD R7, R4, -1 ;  /* 0xbf80000004077421 */ /* 0x000fc80000000000 */
[----:B------:R-:W-:-:S04]  /*3c40*/  FFMA R4, R7, R8, -0.16845393180847167969 ;  /* 0xbe2c7f3007047423 */ /* 0x000fc80000000008 */
[----:B------:R-:W-:-:S04]  /*3c50*/  FFMA R4, R7, R4, 0.1716887056827545166 ;  /* 0x3e2fcf2a07047423 */ /* 0x000fc80000000004 */
[----:B------:R-:W-:-:S04]  /*3c60*/  FFMA R4, R7, R4, -0.17900948226451873779 ;  /* 0xbe374e4307047423 */ /* 0x000fc80000000004 */
[----:B------:R-:W-:-:S04]  /*3c70*/  FFMA R4, R7, R4, 0.20512372255325317383 ;  /* 0x3e520bf407047423 */ /* 0x000fc80000000004 */
[----:B------:R-:W-:-:S04]  /*3c80*/  FFMA R4, R7, R4, -0.24046532809734344482 ;  /* 0xbe763c8b07047423 */ /* 0x000fc80000000004 */
[----:B------:R-:W-:-:S04]  /*3c90*/  FFMA R4, R7, R4, 0.28857114911079406738 ;  /* 0x3e93bf9907047423 */ /* 0x000fc80000000004 */
[----:B------:R-:W-:-:S04]  /*3ca0*/  FFMA R4, R7, R4, -0.36067417263984680176 ;  /* 0xbeb8aa4907047423 */ /* 0x000fc80000000004 */
[----:B------:R-:W-:-:S04]  /*3cb0*/  FFMA R4, R7, R4, 0.48089820146560668945 ;  /* 0x3ef6384a07047423 */ /* 0x000fc80000000004 */
[----:B------:R-:W-:-:S04]  /*3cc0*/  FFMA R4, R7, R4, -0.72134751081466674805 ;  /* 0xbf38aa3b07047423 */ /* 0x000fc80000000004 */
[----:B------:R-:W-:Y:S01]  /*3cd0*/  FMUL R8, R7, R4 ;  /* 0x0000000407087220 */ /* 0x000fe20000400000 */
[----:B------:R-:W-:Y:S02]  /*3ce0*/  FSEL R4, RZ, -23, P0 ;  /* 0xc1b80000ff047808 */ /* 0x000fe40000000000 */
[----:B------:R-:W-:Y:S01]  /*3cf0*/  ISETP.GT.U32.AND P0, PT, R3, 0x7f7fffff, PT ;  /* 0x7f7fffff0300780c */ /* 0x000fe20003f04070 */
[----:B------:R-:W-:Y:S02]  /*3d00*/  FMUL R8, R7, R8 ;  /* 0x0000000807087220 */ /* 0x000fe40000400000 */
[----:B------:R-:W-:Y:S02]  /*3d10*/  FFMA R4, R5, 1.1920928955078125e-07, R4 ;  /* 0x3400000005047823 */ /* 0x000fe40000000004 */
[----:B------:R-:W-:-:S04]  /*3d20*/  FFMA R7, R7, 1.4426950216293334961, R8 ;  /* 0x3fb8aa3b07077823 */ /* 0x000fc80000000008 */
[----:B------:R-:W-:-:S04]  /*3d30*/  FADD R7, R4, R7 ;  /* 0x0000000704077221 */ /* 0x000fc80000000000 */
[C---:B------:R-:W-:Y:S01]  /*3d40*/  @P0 FFMA R7, R3.reuse, R6, +INF ;  /* 0x7f80000003070423 */ /* 0x040fe20000000006 */
[----:B------:R-:W-:-:S05]  /*3d50*/  FSETP.NEU.AND P0, PT, R3, RZ, PT ;  /* 0x000000ff0300720b */ /* 0x000fca0003f0d000 */
[----:B------:R-:W1:Y:S02]  /*3d60*/  FRND.CEIL R7, R7 ;  /* 0x0000000700077307 */ /* 0x000e640000209000 */
[----:B-1----:R-:W-:-:S06]  /*3d70*/  FSEL R3, R7, -INF , P0 ;  /* 0xff80000007037808 */ /* 0x002fcc0000000000 */
[----:B------:R1:W2:Y:S02]  /*3d80*/  F2F.F64.F32 R4, R3 ;  /* 0x0000000300047310 */ /* 0x0002a40000201800 */
[----:B012---:R-:W-:Y:S05]  /*3d90*/  CALL.REL.NOINC `($_Z13dot_acim_callPKiS0_Piiiib$__internal_accurate_pow) ;  /* 0x0000000800e47944 */ /* 0x007fea0003c00000 */
[----:B------:R-:W-:Y:S05]  /*3da0*/  BSYNC.RECONVERGENT B1 ;  /* 0x0000000000017941 */ /* 0x000fea0003800200 */
.L_x_36:
[----:B------:R-:W-:Y:S01]  /*3db0*/  DADD R6, R4, 2 ;  /* 0x4000000004067429 */ /* 0x000fe20000000000 */
[----:B------:R-:W-:Y:S09]  /*3dc0*/  BSSY.RECONVERGENT B1, `(.L_x_37) ;  /* 0x000000f000017945 */ /* 0x000ff20003800200 */
[----:B------:R-:W-:Y:S01]  /*3dd0*/  LOP3.LUT R6, R7, 0x7ff00000, RZ, 0xc0, !PT ;  /* 0x7ff0000007067812 */ /* 0x000fe200078ec0ff */
[----:B------:R-:W-:-:S03]  /*3de0*/  IMAD.MOV.U32 R7, RZ, RZ, R9 ;  /* 0x000000ffff077224 */ /* 0x000fc600078e0009 */
[----:B------:R-:W-:Y:S01]  /*3df0*/  ISETP.NE.AND P0, PT, R6, 0x7ff00000, PT ;  /* 0x7ff000000600780c */ /* 0x000fe20003f05270 */
[----:B------:R-:W-:-:S12]  /*3e00*/  IMAD.MOV.U32 R6, RZ, RZ, R8 ;  /* 0x000000ffff067224 */ /* 0x000fd800078e0008 */
[----:B------:R-:W-:Y:S05]  /*3e10*/  @P0 BRA `(.L_x_38) ;  /* 0x0000000000240947 */ /* 0x000fea0003800000 */
[----:B------:R-:W-:-:S13]  /*3e20*/  FSETP.NAN.AND P0, PT, R3, R3, PT ;  /* 0x000000030300720b */ /* 0x000fda0003f08000 */
[----:B------:R-:W-:Y:S05]  /*3e30*/  @P0 BRA `(.L_x_39) ;  /* 0x0000000000180947 */ /* 0x000fea0003800000 */
[----:B------:R-:W-:-:S14]  /*3e40*/  DSETP.NEU.AND P0, PT, |R4|, +INF , PT ;  /* 0x7ff000000400742a */ /* 0x000fdc0003f0d200 */
[----:B------:R-:W-:Y:S05]  /*3e50*/  @P0 BRA `(.L_x_38) ;  /* 0x0000000000140947 */ /* 0x000fea0003800000 */
[----:B------:R-:W-:Y:S01]  /*3e60*/  ISETP.GE.AND P0, PT, R5, RZ, PT ;  /* 0x000000ff0500720c */ /* 0x000fe20003f06270 */
[----:B------:R-:W-:-:S03]  /*3e70*/  IMAD.MOV.U32 R6, RZ, RZ, RZ ;  /* 0x000000ffff067224 */ /* 0x000fc600078e00ff */
[----:B------:R-:W-:Y:S01]  /*3e80*/  SEL R7, RZ, 0x7ff00000, !P0 ;  /* 0x7ff00000ff077807 */ /* 0x000fe20004000000 */
[----:B------:R-:W-:Y:S08]  /*3e90*/  BRA `(.L_x_38) ;  /* 0x0000000000047947 */ /* 0x000ff00003800000 */
.L_x_39:
[----:B------:R-:W-:-:S11]  /*3ea0*/  DADD R6, R4, 2 ;  /* 0x4000000004067429 */ /* 0x000fd60000000000 */
.L_x_38:
[----:B------:R-:W-:Y:S05]  /*3eb0*/  BSYNC.RECONVERGENT B1 ;  /* 0x0000000000017941 */ /* 0x000fea0003800200 */
.L_x_37:
[----:B------:R-:W0:Y:S01]  /*3ec0*/  F2F.F32.F64 R5, R6 ;  /* 0x0000000600057310 */ /* 0x000e220000301000 */
[----:B------:R-:W-:Y:S01]  /*3ed0*/  FSETP.NEU.AND P0, PT, R3, RZ, PT ;  /* 0x000000ff0300720b */ /* 0x000fe20003f0d000 */
[----:B------:R-:W-:Y:S03]  /*3ee0*/  BSSY.RECONVERGENT B1, `(.L_x_40) ;  /* 0x000000d000017945 */ /* 0x000fe60003800200 */
[----:B0-----:R-:W-:-:S04]  /*3ef0*/  FSEL R5, R5, 1, P0 ;  /* 0x3f80000005057808 */ /* 0x001fc80000000000 */
[----:B------:R-:W0:Y:S08]  /*3f00*/  MUFU.RCP R4, R5 ;  /* 0x0000000500047308 */ /* 0x000e300000001000 */
[----:B------:R-:W1:Y:S01]  /*3f10*/  FCHK P0, R0, R5 ;  /* 0x0000000500007302 */ /* 0x000e620000000000 */
[----:B0-----:R-:W-:-:S04]  /*3f20*/  FFMA R3, -R5, R4, 1 ;  /* 0x3f80000005037423 */ /* 0x001fc80000000104 */
[----:B------:R-:W-:-:S04]  /*3f30*/  FFMA R3, R4, R3, R4 ;  /* 0x0000000304037223 */ /* 0x000fc80000000004 */
[----:B------:R-:W-:-:S04]  /*3f40*/  FFMA R4, R0, R3, RZ ;  /* 0x0000000300047223 */ /* 0x000fc800000000ff */
[----:B------:R-:W-:-:S04]  /*3f50*/  FFMA R8, -R5, R4, R0 ;  /* 0x0000000405087223 */ /* 0x000fc80000000100 */
[----:B------:R-:W-:Y:S01]  /*3f60*/  FFMA R3, R3, R8, R4 ;  /* 0x0000000803037223 */ /* 0x000fe20000000004 */
[----:B-1----:R-:W-:Y:S06]  /*3f70*/  @!P0 BRA `(.L_x_41) ;  /* 0x00000000000c8947 */ /* 0x002fec0003800000 */
[----:B------:R-:W-:Y:S01]  /*3f80*/  IMAD.MOV.U32 R3, RZ, RZ, R5 ;  /* 0x000000ffff037224 */ /* 0x000fe200078e0005 */
[----:B------:R-:W-:-:S07]  /*3f90*/  MOV R4, 0x3fb0 ;  /* 0x00003fb000047802 */ /* 0x000fce0000000f00 */
[----:B------:R-:W-:Y:S05]  /*3fa0*/  CALL.REL.NOINC `($__internal_0_$__cuda_sm3x_div_rn_noftz_f32_slowpath) ;  /* 0x0000000000c07944 */ /* 0x000fea0003c00000 */
.L_x_41:
[----:B------:R-:W-:Y:S05]  /*3fb0*/  BSYNC.RECONVERGENT B1 ;  /* 0x0000000000017941 */ /* 0x000fea0003800200 */
.L_x_40:
[----:B------:R-:W0:Y:S08]  /*3fc0*/  F2I.S64 R6, R3 ;  /* 0x0000000300067311 */ /* 0x000e300000201900 */
[----:B0-----:R-:W0:Y:S02]  /*3fd0*/  I2F.S64 R6, R6 ;  /* 0x0000000600067312 */ /* 0x001e240000301400 */
[----:B0-----:R-:W-:-:S06]  /*3fe0*/  FMUL R5, R5, R6 ;  /* 0x0000000605057220 */ /* 0x001fcc0000400000 */
[----:B------:R1:W2:Y:S02]  /*3ff0*/  F2I.TRUNC.NTZ R24, R5 ;  /* 0x0000000500187305 */ /* 0x0002a4000020f100 */
.L_x_33:
[----:B------:R-:W-:Y:S05]  /*4000*/  BSYNC.RECONVERGENT B0 ;  /* 0x0000000000007941 */ /* 0x000fea0003800200 */
.L_x_32:
[----:B------:R-:W3:Y:S01]  /*4010*/  LDCU UR4, c[0x0][0x39c] ;  /* 0x00007380ff0477ac */ /* 0x000ee20008000800 */
[----:B------:R-:W-:Y:S01]  /*4020*/  MOV R8, 0x0 ;  /* 0x0000000000087802 */ /* 0x000fe20000000f00 */
[----:B--2---:R2:W-:Y:S01]  /*4030*/  STL [R1], R24 ;  /* 0x0000001801007387 */ /* 0x0045e20000100800 */
[----:B------:R-:W-:Y:S01]  /*4040*/  IMAD.MOV.U32 R6, RZ, RZ, R16 ;  /* 0x000000ffff067224 */ /* 0x000fe200078e0010 */
[----:B------:R-:W4:Y:S01]  /*4050*/  LDCU.64 UR6, c[0x4][0x10] ;  /* 0x01000200ff0677ac */ /* 0x000f220008000a00 */
[----:B------:R-:W-:Y:S02]  /*4060*/  IMAD.MOV.U32 R7, RZ, RZ, R2 ;  /* 0x000000ffff077224 */ /* 0x000fe400078e0002 */
[----:B------:R-:W0:Y:S01]  /*4070*/  LDC.64 R8, c[0x4][R8] ;  /* 0x0100000008087b82 */ /* 0x000e220000000a00 */
[----:B---3--:R-:W-:Y:S01]  /*4080*/  UIADD3 UR4, UPT, UPT, UR4, -0x1, URZ ;  /* 0xffffffff04047890 */ /* 0x008fe2000fffe0ff */
[----:B----4-:R-:W-:-:S05]  /*4090*/  IMAD.U32 R4, RZ, RZ, UR6 ;  /* 0x00000006ff047e24 */ /* 0x010fca000f8e00ff */
[----:B------:R-:W-:Y:S01]  /*40a0*/  ISETP.NE.AND P0, PT, R18, UR4, PT ;  /* 0x0000000412007c0c */ /* 0x000fe2000bf05270 */
[----:B-1----:R-:W-:-:S03]  /*40b0*/  IMAD.U32 R5, RZ, RZ, UR7 ;  /* 0x00000007ff057e24 */ /* 0x002fc6000f8e00ff */
[----:B--2---:R-:W-:-:S09]  /*40c0*/  P2R R26, PR, RZ, 0x1 ;  /* 0x00000001ff1a7803 */ /* 0x004fd20000000000 */
[----:B------:R-:W-:-:S07]  /*40d0*/  LEPC R20, `(.L_x_42) ;  /* 0x000000001014794e */ /* 0x000fce0000000000 */
[----:B0-----:R-:W-:Y:S05]  /*40e0*/  CALL.ABS.NOINC R8 ;  /* 0x0000000008007343 */ /* 0x001fea0003c00000 */
.L_x_42:
[----:B------:R-:W0:Y:S01]  /*40f0*/  LDCU UR4, c[0x0][0x3a0] ;  /* 0x00007400ff0477ac */ /* 0x000e220008000800 */
[----:B------:R-:W-:Y:S01]  /*4100*/  ISETP.NE.AND P6, PT, R26, RZ, PT ;  /* 0x000000ff1a00720c */ /* 0x000fe20003fc5270 */
[----:B------:R-:W-:Y:S01]  /*4110*/  IMAD.IADD R3, R25, 0x1, R18 ;  /* 0x0000000119037824 */ /* 0x000fe200078e0212 */
[----:B------:R-:W1:Y:S11]  /*4120*/  LDCU UR5, c[0x0][0x3a0] ;  /* 0x00007400ff0577ac */ /* 0x000e760008000800 */
[----:B------:R-:W-:Y:S01]  /*4130*/  @!P6 IMAD.MOV R24, RZ, RZ, -R24 ;  /* 0x000000ffff18e224 */ /* 0x000fe200078e0a18 */
[----:B0-----:R-:W-:-:S06]  /*4140*/  UIADD3 UR4, UPT, UPT, UR4, -0x1, URZ ;  /* 0xffffffff04047890 */ /* 0x001fcc000fffe0ff */
[C---:B------:R-:W-:Y:S01]  /*4150*/  ISETP.NE.AND P0, PT, R25.reuse, UR4, PT ;  /* 0x0000000419007c0c */ /* 0x040fe2000bf05270 */
[----:B------:R-:W-:-:S12]  /*4160*/  VIADD R25, R25, 0x1 ;  /* 0x0000000119197836 */ /* 0x000fd80000000000 */
[----:B------:R-:W-:Y:S01]  /*4170*/  @!P0 IMAD.MOV R24, RZ, RZ, -R24 ;  /* 0x000000ffff188224 */ /* 0x000fe200078e0a18 */
[----:B-1----:R-:W-:-:S04]  /*4180*/  ISETP.NE.AND P0, PT, R25, UR5, PT ;  /* 0x0000000519007c0c */ /* 0x002fc8000bf05270 */
[----:B------:R-:W-:-:S05]  /*4190*/  SHF.L.U32 R24, R24, R3, RZ ;  /* 0x0000000318187219 */ /* 0x000fca00000006ff */
[----:B------:R-:W-:-:S04]  /*41a0*/  IMAD.IADD R17, R24, 0x1, R17 ;  /* 0x0000000118117824 */ /* 0x000fc800078e0211 */
[----:B------:R-:W-:Y:S05]  /*41b0*/  @P0 BRA `(.L_x_43) ;  /* 0xffffffe400b40947 */ /* 0x000fea000383ffff */
[----:B------:R-:W-:Y:S05]  /*41c0*/  BSYNC.RECONVERGENT B6 ;  /* 0x0000000000067941 */ /* 0x000fea0003800200 */
.L_x_25:
[----:B------:R-:W0:Y:S01]  /*41d0*/  LDCU UR4, c[0x0][0x39c] ;  /* 0x00007380ff0477ac */ /* 0x000e220008000800 */
[----:B------:R-:W-:-:S05]  /*41e0*/  VIADD R18, R18, 0x1 ;  /* 0x0000000112127836 */ /* 0x000fca0000000000 */
[----:B0-----:R-:W-:-:S13]  /*41f0*/  ISETP.NE.AND P0, PT, R18, UR4, PT ;  /* 0x0000000412007c0c */ /* 0x001fda000bf05270 */
[----:B------:R-:W-:Y:S05]  /*4200*/  @P0 BRA `(.L_x_44) ;  /* 0xffffffe400980947 */ /* 0x000fea000383ffff */
.L_x_4:
[----:B------:R-:W-:Y:S05]  /*4210*/  BSYNC.RECONVERGENT B7 ;  /* 0x0000000000077941 */ /* 0x000fea0003800200 */
.L_x_2:
[----:B------:R-:W0:Y:S01]  /*4220*/  S2R R5, SR_TID.X ;  /* 0x0000000000057919 */ /* 0x000e220000002100 */
[----:B------:R-:W1:Y:S01]  /*4230*/  LDC.64 R2, c[0x0][0x390] ;  /* 0x0000e400ff027b82 */ /* 0x000e620000000a00 */
[----:B------:R-:W0:Y:S01]  /*4240*/  LDCU UR4, c[0x0][0x360] ;  /* 0x00006c00ff0477ac */ /* 0x000e220008000800 */
[----:B------:R-:W0:Y:S01]  /*4250*/  S2R R0, SR_CTAID.X ;  /* 0x0000000000007919 */ /* 0x000e220000002500 */
[----:B------:R-:W2:Y:S01]  /*4260*/  LDCU.64 UR6, c[0x0][0x358] ;  /* 0x00006b00ff0677ac */ /* 0x000ea20008000a00 */
[----:B0-----:R-:W-:-:S04]  /*4270*/  IMAD R5, R0, UR4, R5 ;  /* 0x0000000400057c24 */ /* 0x001fc8000f8e0205 */
[----:B-1----:R-:W-:-:S05]  /*4280*/  IMAD.WIDE R2, R5, 0x4, R2 ;  /* 0x0000000405027825 */ /* 0x002fca00078e0202 */
[----:B--2---:R-:W-:Y:S01]  /*4290*/  STG.E desc[UR6][R2.64], R17 ;  /* 0x0000001102007986 */ /* 0x004fe2000c101906 */
[----:B------:R-:W-:Y:S05]  /*42a0*/  EXIT ;  /* 0x000000000000794d */ /* 0x000fea0003800000 */
        .weak           $__internal_0_$__cuda_sm3x_div_rn_noftz_f32_slowpath
        .type           $__internal_0_$__cuda_sm3x_div_rn_noftz_f32_slowpath,@function
        .size           $__internal_0_$__cuda_sm3x_div_rn_noftz_f32_slowpath,($_Z13dot_acim_callPKiS0_Piiiib$__internal_accurate_pow - $__internal_0_$__cuda_sm3x_div_rn_noftz_f32_slowpath)
$__internal_0_$__cuda_sm3x_div_rn_noftz_f32_slowpath:
[----:B------:R-:W-:Y:S01]  /*42b0*/  SHF.R.U32.HI R7, RZ, 0x17, R3 ;  /* 0x00000017ff077819 */ /* 0x000fe20000011603 */
[----:B------:R-:W-:Y:S01]  /*42c0*/  BSSY.RECONVERGENT B2, `(.L_x_45) ;  /* 0x0000063000027945 */ /* 0x000fe20003800200 */
[--C-:B------:R-:W-:Y:S01]  /*42d0*/  SHF.R.U32.HI R6, RZ, 0x17, R0.reuse ;  /* 0x00000017ff067819 */ /* 0x100fe20000011600 */
[----:B------:R-:W-:Y:S01]  /*42e0*/  IMAD.MOV.U32 R8, RZ, RZ, R0 ;  /* 0x000000ffff087224 */ /* 0x000fe200078e0000 */
[----:B------:R-:W-:Y:S02]  /*42f0*/  LOP3.LUT R7, R7, 0xff, RZ, 0xc0, !PT ;  /* 0x000000ff07077812 */ /* 0x000fe400078ec0ff */
[----:B------:R-:W-:-:S03]  /*4300*/  LOP3.LUT R9, R6, 0xff, RZ, 0xc0, !PT ;  /* 0x000000ff06097812 */ /* 0x000fc600078ec0ff */
[----:B------:R-:W-:Y:S02]  /*4310*/  VIADD R11, R7, 0xffffffff ;  /* 0xffffffff070b7836 */ /* 0x000fe40000000000 */
[----:B------:R-:W-:-:S03]  /*4320*/  VIADD R10, R9, 0xffffffff ;  /* 0xffffffff090a7836 */ /* 0x000fc60000000000 */
[----:B------:R-:W-:-:S04]  /*4330*/  ISETP.GT.U32.AND P0, PT, R11, 0xfd, PT ;  /* 0x000000fd0b00780c */ /* 0x000fc80003f04070 */
[----:B------:R-:W-:-:S13]  /*4340*/  ISETP.GT.U32.OR P0, PT, R10, 0xfd, P0 ;  /* 0x000000fd0a00780c */ /* 0x000fda0000704470 */
[----:B------:R-:W-:Y:S01]  /*4350*/  @!P0 IMAD.MOV.U32 R6, RZ, RZ, RZ ;  /* 0x000000ffff068224 */ /* 0x000fe200078e00ff */
[----:B------:R-:W-:Y:S06]  /*4360*/  @!P0 BRA `(.L_x_46) ;  /* 0x00000000005c8947 */ /* 0x000fec0003800000 */
[----:B------:R-:W-:Y:S02]  /*4370*/  FSETP.GTU.FTZ.AND P0, PT, |R0|, +INF , PT ;  /* 0x7f8000000000780b */ /* 0x000fe40003f1c200 */
[----:B------:R-:W-:-:S04]  /*4380*/  FSETP.GTU.FTZ.AND P1, PT, |R3|, +INF , PT ;  /* 0x7f8000000300780b */ /* 0x000fc80003f3c200 */
[----:B------:R-:W-:-:S13]  /*4390*/  PLOP3.LUT P0, PT, P0, P1, PT, 0xf8, 0x8f ;  /* 0x00000000008f781c */ /* 0x000fda0000703f70 */
[----:B------:R-:W-:Y:S05]  /*43a0*/  @P0 BRA `(.L_x_47) ;  /* 0x00000004004c0947 */ /* 0x000fea0003800000 */
[----:B------:R-:W-:-:S13]  /*43b0*/  LOP3.LUT P0, RZ, R3, 0x7fffffff, R8, 0xc8, !PT ;  /* 0x7fffffff03ff7812 */ /* 0x000fda000780c808 */
[----:B------:R-:W-:Y:S05]  /*43c0*/  @!P0 BRA `(.L_x_48) ;  /* 0x00000004003c8947 */ /* 0x000fea0003800000 */
[C---:B------:R-:W-:Y:S02]  /*43d0*/  FSETP.NEU.FTZ.AND P2, PT, |R0|.reuse, +INF , PT ;  /* 0x7f8000000000780b */ /* 0x040fe40003f5d200 */
[----:B------:R-:W-:Y:S02]  /*43e0*/  FSETP.NEU.FTZ.AND P1, PT, |R3|, +INF , PT ;  /* 0x7f8000000300780b */ /* 0x000fe40003f3d200 */
[----:B------:R-:W-:-:S11]  /*43f0*/  FSETP.NEU.FTZ.AND P0, PT, |R0|, +INF , PT ;  /* 0x7f8000000000780b */ /* 0x000fd60003f1d200 */
[----:B------:R-:W-:Y:S05]  /*4400*/  @!P1 BRA !P2, `(.L_x_48) ;  /* 0x00000004002c9947 */ /* 0x000fea0005000000 */
[----:B------:R-:W-:-:S04]  /*4410*/  LOP3.LUT P2, RZ, R8, 0x7fffffff, RZ, 0xc0, !PT ;  /* 0x7fffffff08ff7812 */ /* 0x000fc8000784c0ff */
[----:B------:R-:W-:-:S13]  /*4420*/  PLOP3.LUT P1, PT, P1, P2, PT, 0x2f, 0xf2 ;  /* 0x0000000000f2781c */ /* 0x000fda0000f24577 */
[----:B------:R-:W-:Y:S05]  /*4430*/  @P1 BRA `(.L_x_49) ;  /* 0x0000000400181947 */ /* 0x000fea0003800000 */
[----:B------:R-:W-:-:S04]  /*4440*/  LOP3.LUT P1, RZ, R3, 0x7fffffff, RZ, 0xc0, !PT ;  /* 0x7fffffff03ff7812 */ /* 0x000fc8000782c0ff */
[----:B------:R-:W-:-:S13]  /*4450*/  PLOP3.LUT P0, PT, P0, P1, PT, 0x2f, 0xf2 ;  /* 0x0000000000f2781c */ /* 0x000fda0000702577 */
[----:B------:R-:W-:Y:S05]  /*4460*/  @P0 BRA `(.L_x_50) ;  /* 0x0000000400000947 */ /* 0x000fea0003800000 */
[----:B------:R-:W-:Y:S02]  /*4470*/  ISETP.GE.AND P0, PT, R10, RZ, PT ;  /* 0x000000ff0a00720c */ /* 0x000fe40003f06270 */
[----:B------:R-:W-:-:S11]  /*4480*/  ISETP.GE.AND P1, PT, R11, RZ, PT ;  /* 0x000000ff0b00720c */ /* 0x000fd60003f26270 */
[----:B------:R-:W-:Y:S02]  /*4490*/  @P0 IMAD.MOV.U32 R6, RZ, RZ, RZ ;  /* 0x000000ffff060224 */ /* 0x000fe400078e00ff */
[----:B------:R-:W-:Y:S01]  /*44a0*/  @!P0 FFMA R8, R0, 1.84467440737095516160e+19, RZ ;  /* 0x5f80000000088823 */ /* 0x000fe200000000ff */
[----:B------:R-:W-:Y:S02]  /*44b0*/  @!P0 IMAD.MOV.U32 R6, RZ, RZ, -0x40 ;  /* 0xffffffc0ff068424 */ /* 0x000fe400078e00ff */
[----:B------:R-:W-:Y:S02]  /*44c0*/  @!P1 FFMA R3, R3, 1.84467440737095516160e+19, RZ ;  /* 0x5f80000003039823 */ /* 0x000fe400000000ff */
[----:B------:R-:W-:-:S07]  /*44d0*/  @!P1 VIADD R6, R6, 0x40 ;  /* 0x0000004006069836 */ /* 0x000fce0000000000 */
.L_x_46:
[----:B------:R-:W-:Y:S01]  /*44e0*/  LEA R10, R7, 0xc0800000, 0x17 ;  /* 0xc0800000070a7811 */ /* 0x000fe200078eb8ff */
[----:B------:R-:W-:Y:S01]  /*44f0*/  VIADD R9, R9, 0xffffff81 ;  /* 0xffffff8109097836 */ /* 0x000fe20000000000 */
[----:B------:R-:W-:Y:S03]  /*4500*/  BSSY.RECONVERGENT B3, `(.L_x_51) ;  /* 0x0000035000037945 */ /* 0x000fe60003800200 */
[----:B------:R-:W-:Y:S02]  /*4510*/  IMAD.IADD R10, R3, 0x1, -R10 ;  /* 0x00000001030a7824 */ /* 0x000fe400078e0a0a */
[C---:B------:R-:W-:Y:S01]  /*4520*/  IMAD R3, R9.reuse, -0x800000, R8 ;  /* 0xff80000009037824 */ /* 0x040fe200078e0208 */
[----:B------:R-:W-:Y:S01]  /*4530*/  IADD3 R9, PT, PT, R9, 0x7f, -R7 ;  /* 0x0000007f09097810 */ /* 0x000fe20007ffe807 */
[----:B------:R-:W0:Y:S01]  /*4540*/  MUFU.RCP R11, R10 ;  /* 0x0000000a000b7308 */ /* 0x000e220000001000 */
[----:B------:R-:W-:-:S03]  /*4550*/  FADD.FTZ R12, -R10, -RZ ;  /* 0x800000ff0a0c7221 */ /* 0x000fc60000010100 */
[----:B------:R-:W-:Y:S02]  /*4560*/  IMAD.IADD R6, R9, 0x1, R6 ;  /* 0x0000000109067824 */ /* 0x000fe400078e0206 */
[----:B0-----:R-:W-:-:S04]  /*4570*/  FFMA R14, R11, R12, 1 ;  /* 0x3f8000000b0e7423 */ /* 0x001fc8000000000c */
[----:B------:R-:W-:-:S04]  /*4580*/  FFMA R8, R11, R14, R11 ;  /* 0x0000000e0b087223 */ /* 0x000fc8000000000b */
[----:B------:R-:W-:-:S04]  /*4590*/  FFMA R11, R3, R8, RZ ;  /* 0x00000008030b7223 */ /* 0x000fc800000000ff */
[----:B------:R-:W-:-:S04]  /*45a0*/  FFMA R13, R12, R11, R3 ;  /* 0x0000000b0c0d7223 */ /* 0x000fc80000000003 */
[----:B------:R-:W-:-:S04]  /*45b0*/  FFMA R13, R8, R13, R11 ;  /* 0x0000000d080d7223 */ /* 0x000fc8000000000b */
[----:B------:R-:W-:-:S04]  /*45c0*/  FFMA R12, R12, R13, R3 ;  /* 0x0000000d0c0c7223 */ /* 0x000fc80000000003 */
[----:B------:R-:W-:-:S05]  /*45d0*/  FFMA R3, R8, R12, R13 ;  /* 0x0000000c08037223 */ /* 0x000fca000000000d */
[----:B------:R-:W-:-:S04]  /*45e0*/  SHF.R.U32.HI R7, RZ, 0x17, R3 ;  /* 0x00000017ff077819 */ /* 0x000fc80000011603 */
[----:B------:R-:W-:-:S05]  /*45f0*/  LOP3.LUT R7, R7, 0xff, RZ, 0xc0, !PT ;  /* 0x000000ff07077812 */ /* 0x000fca00078ec0ff */
[----:B------:R-:W-:-:S04]  /*4600*/  IMAD.IADD R10, R7, 0x1, R6 ;  /* 0x00000001070a7824 */ /* 0x000fc800078e0206 */
[----:B------:R-:W-:-:S05]  /*4610*/  VIADD R7, R10, 0xffffffff ;  /* 0xffffffff0a077836 */ /* 0x000fca0000000000 */
[----:B------:R-:W-:-:S13]  /*4620*/  ISETP.GE.U32.AND P0, PT, R7, 0xfe, PT ;  /* 0x000000fe0700780c */ /* 0x000fda0003f06070 */
[----:B------:R-:W-:Y:S05]  /*4630*/  @!P0 BRA `(.L_x_52) ;  /* 0x0000000000808947 */ /* 0x000fea0003800000 */
[----:B------:R-:W-:-:S13]  /*4640*/  ISETP.GT.AND P0, PT, R10, 0xfe, PT ;  /* 0x000000fe0a00780c */ /* 0x000fda0003f04270 */
[----:B------:R-:W-:Y:S05]  /*4650*/  @P0 BRA `(.L_x_53) ;  /* 0x00000000006c0947 */ /* 0x000fea0003800000 */
[----:B------:R-:W-:-:S13]  /*4660*/  ISETP.GE.AND P0, PT, R10, 0x1, PT ;  /* 0x000000010a00780c */ /* 0x000fda0003f06270 */
[----:B------:R-:W-:Y:S05]  /*4670*/  @P0 BRA `(.L_x_54) ;  /* 0x0000000000740947 */ /* 0x000fea0003800000 */
[----:B------:R-:W-:Y:S02]  /*4680*/  ISETP.GE.AND P0, PT, R10, -0x18, PT ;  /* 0xffffffe80a00780c */ /* 0x000fe40003f06270 */
[----:B------:R-:W-:-:S11]  /*4690*/  LOP3.LUT R3, R3, 0x80000000, RZ, 0xc0, !PT ;  /* 0x8000000003037812 */ /* 0x000fd600078ec0ff */
[----:B------:R-:W-:Y:S05]  /*46a0*/  @!P0 BRA `(.L_x_54) ;  /* 0x0000000000688947 */ /* 0x000fea0003800000 */
[CCC-:B------:R-:W-:Y:S01]  /*46b0*/  FFMA.RZ R6, R8.reuse, R12.reuse, R13.reuse ;  /* 0x0000000c08067223 */ /* 0x1c0fe2000000c00d */
[-CC-:B------:R-:W-:Y:S01]  /*46c0*/  FFMA.RM R7, R8, R12.reuse, R13.reuse ;  /* 0x0000000c08077223 */ /* 0x180fe2000000400d */
[C---:B------:R-:W-:Y:S02]  /*46d0*/  ISETP.NE.AND P2, PT, R10.reuse, RZ, PT ;  /* 0x000000ff0a00720c */ /* 0x040fe40003f45270 */
[----:B------:R-:W-:Y:S02]  /*46e0*/  ISETP.NE.AND P1, PT, R10, RZ, PT ;  /* 0x000000ff0a00720c */ /* 0x000fe40003f25270 */
[----:B------:R-:W-:Y:S01]  /*46f0*/  LOP3.LUT R9, R6, 0x7fffff, RZ, 0xc0, !PT ;  /* 0x007fffff06097812 */ /* 0x000fe200078ec0ff */
[----:B------:R-:W-:Y:S01]  /*4700*/  FFMA.RP R6, R8, R12, R13 ;  /* 0x0000000c08067223 */ /* 0x000fe2000000800d */
[----:B------:R-:W-:Y:S02]  /*4710*/  VIADD R8, R10, 0x20 ;  /* 0x000000200a087836 */ /* 0x000fe40000000000 */
[----:B------:R-:W-:Y:S01]  /*4720*/  LOP3.LUT R9, R9, 0x800000, RZ, 0xfc, !PT ;  /* 0x0080000009097812 */ /* 0x000fe200078efcff */
[----:B------:R-:W-:Y:S01]  /*4730*/  IMAD.MOV R10, RZ, RZ, -R10 ;  /* 0x000000ffff0a7224 */ /* 0x000fe200078e0a0a */
[----:B------:R-:W-:-:S02]  /*4740*/  FSETP.NEU.FTZ.AND P0, PT, R6, R7, PT ;  /* 0x000000070600720b */ /* 0x000fc40003f1d000 */
[----:B------:R-:W-:Y:S02]  /*4750*/  SHF.L.U32 R8, R9, R8, RZ ;  /* 0x0000000809087219 */ /* 0x000fe400000006ff */
[----:B------:R-:W-:Y:S02]  /*4760*/  SEL R6, R10, RZ, P2 ;  /* 0x000000ff0a067207 */ /* 0x000fe40001000000 */
[----:B------:R-:W-:Y:S02]  /*4770*/  ISETP.NE.AND P1, PT, R8, RZ, P1 ;  /* 0x000000ff0800720c */ /* 0x000fe40000f25270 */
[----:B------:R-:W-:Y:S02]  /*4780*/  SHF.R.U32.HI R6, RZ, R6, R9 ;  /* 0x00000006ff067219 */ /* 0x000fe40000011609 */
[----:B------:R-:W-:Y:S02]  /*4790*/  PLOP3.LUT P0, PT, P0, P1, PT, 0xf8, 0x8f ;  /* 0x00000000008f781c */ /* 0x000fe40000703f70 */
[----:B------:R-:W-:-:S02]  /*47a0*/  SHF.R.U32.HI R8, RZ, 0x1, R6 ;  /* 0x00000001ff087819 */ /* 0x000fc40000011606 */
[----:B------:R-:W-:-:S04]  /*47b0*/  SEL R7, RZ, 0x1, !P0 ;  /* 0x00000001ff077807 */ /* 0x000fc80004000000 */
[----:B------:R-:W-:-:S04]  /*47c0*/  LOP3.LUT R7, R7, 0x1, R8, 0xf8, !PT ;  /* 0x0000000107077812 */ /* 0x000fc800078ef808 */
[----:B------:R-:W-:-:S05]  /*47d0*/  LOP3.LUT R7, R7, R6, RZ, 0xc0, !PT ;  /* 0x0000000607077212 */ /* 0x000fca00078ec0ff */
[----:B------:R-:W-:-:S05]  /*47e0*/  IMAD.IADD R8, R8, 0x1, R7 ;  /* 0x0000000108087824 */ /* 0x000fca00078e0207 */
[----:B------:R-:W-:Y:S01]  /*47f0*/  LOP3.LUT R3, R8, R3, RZ, 0xfc, !PT ;  /* 0x0000000308037212 */ /* 0x000fe200078efcff */
[----:B------:R-:W-:Y:S06]  /*4800*/  BRA `(.L_x_54) ;  /* 0x0000000000107947 */ /* 0x000fec0003800000 */
.L_x_53:
[----:B------:R-:W-:-:S04]  /*4810*/  LOP3.LUT R3, R3, 0x80000000, RZ, 0xc0, !PT ;  /* 0x8000000003037812 */ /* 0x000fc800078ec0ff */
[----:B------:R-:W-:Y:S01]  /*4820*/  LOP3.LUT R3, R3, 0x7f800000, RZ, 0xfc, !PT ;  /* 0x7f80000003037812 */ /* 0x000fe200078efcff */
[----:B------:R-:W-:Y:S06]  /*4830*/  BRA `(.L_x_54) ;  /* 0x0000000000047947 */ /* 0x000fec0003800000 */
.L_x_52:
[----:B------:R-:W-:-:S07]  /*4840*/  IMAD R3, R6, 0x800000, R3 ;  /* 0x0080000006037824 */ /* 0x000fce00078e0203 */
.L_x_54:
[----:B------:R-:W-:Y:S05]  /*4850*/  BSYNC.RECONVERGENT B3 ;  /* 0x0000000000037941 */ /* 0x000fea0003800200 */
.L_x_51:
[----:B------:R-:W-:Y:S05]  /*4860*/  BRA `(.L_x_55) ;  /* 0x0000000000207947 */ /* 0x000fea0003800000 */
.L_x_50:
[----:B------:R-:W-:-:S04]  /*4870*/  LOP3.LUT R3, R3, 0x80000000, R8, 0x48, !PT ;  /* 0x8000000003037812 */ /* 0x000fc800078e4808 */
[----:B------:R-:W-:Y:S01]  /*4880*/  LOP3.LUT R3, R3, 0x7f800000, RZ, 0xfc, !PT ;  /* 0x7f80000003037812 */ /* 0x000fe200078efcff */
[----:B------:R-:W-:Y:S06]  /*4890*/  BRA `(.L_x_55) ;  /* 0x0000000000147947 */ /* 0x000fec0003800000 */
.L_x_49:
[----:B------:R-:W-:Y:S01]  /*48a0*/  LOP3.LUT R3, R3, 0x80000000, R8, 0x48, !PT ;  /* 0x8000000003037812 */ /* 0x000fe200078e4808 */
[----:B------:R-:W-:Y:S06]  /*48b0*/  BRA `(.L_x_55) ;  /* 0x00000000000c7947 */ /* 0x000fec0003800000 */
.L_x_48:
[----:B------:R-:W0:Y:S01]  /*48c0*/  MUFU.RSQ R3, -QNAN ;  /* 0xffc0000000037908 */ /* 0x000e220000001400 */
[----:B------:R-:W-:Y:S05]  /*48d0*/  BRA `(.L_x_55) ;  /* 0x0000000000047947 */ /* 0x000fea0003800000 */
.L_x_47:
[----:B------:R-:W-:-:S07]  /*48e0*/  FADD.FTZ R3, R0, R3 ;  /* 0x0000000300037221 */ /* 0x000fce0000010000 */
.L_x_55:
[----:B------:R-:W-:Y:S05]  /*48f0*/  BSYNC.RECONVERGENT B2 ;  /* 0x0000000000027941 */ /* 0x000fea0003800200 */
.L_x_45:
[----:B------:R-:W-:Y:S02]  /*4900*/  IMAD.MOV.U32 R6, RZ, RZ, R4 ;  /* 0x000000ffff067224 */ /* 0x000fe400078e0004 */
[----:B------:R-:W-:-:S04]  /*4910*/  IMAD.MOV.U32 R7, RZ, RZ, 0x0 ;  /* 0x00000000ff077424 */ /* 0x000fc800078e00ff */
[----:B0-----:R-:W-:Y:S05]  /*4920*/  RET.REL.NODEC R6 `(_Z13dot_acim_callPKiS0_Piiiib) ;  /* 0xffffffb406b47950 */ /* 0x001fea0003c3ffff */
        .type           $_Z13dot_acim_callPKiS0_Piiiib$__internal_accurate_pow,@function
        .size           $_Z13dot_acim_callPKiS0_Piiiib$__internal_accurate_pow,(.L_x_169 - $_Z13dot_acim_callPKiS0_Piiiib$__internal_accurate_pow)
$_Z13dot_acim_callPKiS0_Piiiib$__internal_accurate_pow:
[----:B------:R-:W0:Y:S01]  /*4930*/  MUFU.RCP64H R7, 2 ;  /* 0x4000000000077908 */ /* 0x000e220000001800 */
[----:B------:R-:W-:Y:S01]  /*4940*/  IMAD.MOV.U32 R8, RZ, RZ, 0x0 ;  /* 0x00000000ff087424 */ /* 0x000fe200078e00ff */
[----:B------:R-:W-:Y:S01]  /*4950*/  UMOV UR4, 0x7d2cafe2 ;  /* 0x7d2cafe200047882 */ /* 0x000fe20000000000 */
[----:B------:R-:W-:Y:S01]  /*4960*/  IMAD.MOV.U32 R9, RZ, RZ, 0x40000000 ;  /* 0x40000000ff097424 */ /* 0x000fe200078e00ff */
[----:B------:R-:W-:Y:S01]  /*4970*/  UMOV UR5, 0x3eb0f5ff ;  /* 0x3eb0f5ff00057882 */ /* 0x000fe20000000000 */
[----:B------:R-:W-:-:S06]  /*4980*/  IMAD.MOV.U32 R6, RZ, RZ, RZ ;  /* 0x000000ffff067224 */ /* 0x000fcc00078e00ff */
[----:B0-----:R-:W-:-:S08]  /*4990*/  DFMA R8, R6, -R8, 1 ;  /* 0x3ff000000608742b */ /* 0x001fd00000000808 */
[----:B------:R-:W-:-:S08]  /*49a0*/  DFMA R8, R8, R8, R8 ;  /* 0x000000080808722b */ /* 0x000fd00000000008 */
[----:B------:R-:W-:Y:S01]  /*49b0*/  DFMA R6, R6, R8, R6 ;  /* 0x000000080606722b */ /* 0x000fe20000000006 */
[----:B------:R-:W-:Y:S02]  /*49c0*/  IMAD.MOV.U32 R8, RZ, RZ, 0x41ad3b5a ;  /* 0x41ad3b5aff087424 */ /* 0x000fe400078e00ff */
[----:B------:R-:W-:-:S05]  /*49d0*/  IMAD.MOV.U32 R9, RZ, RZ, 0x3ed0f5d2 ;  /* 0x3ed0f5d2ff097424 */ /* 0x000fca00078e00ff */
[----:B------:R-:W-:-:S08]  /*49e0*/  DMUL R28, RZ, R6 ;  /* 0x00000006ff1c7228 */ /* 0x000fd00000000000 */
[----:B------:R-:W-:-:S08]  /*49f0*/  DFMA R28, RZ, R6, R28 ;  /* 0x00000006ff1c722b */ /* 0x000fd0000000001c */
[CC--:B------:R-:W-:Y:S02]  /*4a00*/  DMUL R12, R28.reuse, R28.reuse ;  /* 0x0000001c1c0c7228 */ /* 0x0c0fe40000000000 */
[----:B------:R-:W-:Y:S02]  /*4a10*/  DADD R26, RZ, -R28 ;  /* 0x00000000ff1a7229 */ /* 0x000fe4000000081c */
[----:B------:R-:W-:-:S04]  /*4a20*/  DMUL R10, R28, R28 ;  /* 0x0000001c1c0a7228 */ /* 0x000fc80000000000 */
[----:B------:R-:W-:Y:S01]  /*4a30*/  DFMA R8, R12, UR4, R8 ;  /* 0x000000040c087c2b */ /* 0x000fe20008000008 */
[----:B------:R-:W-:Y:S01]  /*4a40*/  UMOV UR4, 0x75488a3f ;  /* 0x75488a3f00047882 */ /* 0x000fe20000000000 */
[----:B------:R-:W-:Y:S01]  /*4a50*/  UMOV UR5, 0x3ef3b20a ;  /* 0x3ef3b20a00057882 */ /* 0x000fe20000000000 */
[----:B------:R-:W-:-:S05]  /*4a60*/  DADD R26, R26, R26 ;  /* 0x000000001a1a7229 */ /* 0x000fca000000001a */
[----:B------:R-:W-:Y:S01]  /*4a70*/  DFMA R8, R12, R8, UR4 ;  /* 0x000000040c087e2b */ /* 0x000fe20008000008 */
[----:B------:R-:W-:Y:S01]  /*4a80*/  UMOV UR4, 0xe4faecd5 ;  /* 0xe4faecd500047882 */ /* 0x000fe20000000000 */
[----:B------:R-:W-:Y:S01]  /*4a90*/  UMOV UR5, 0x3f1745cd ;  /* 0x3f1745cd00057882 */ /* 0x000fe20000000000 */
[----:B------:R-:W-:-:S05]  /*4aa0*/  DFMA R26, RZ, -R28, R26 ;  /* 0x8000001cff1a722b */ /* 0x000fca000000001a */
[----:B------:R-:W-:Y:S01]  /*4ab0*/  DFMA R8, R12, R8, UR4 ;  /* 0x000000040c087e2b */ /* 0x000fe20008000008 */
[----:B------:R-:W-:Y:S01]  /*4ac0*/  UMOV UR4, 0x258a578b ;  /* 0x258a578b00047882 */ /* 0x000fe20000000000 */
[----:B------:R-:W-:Y:S01]  /*4ad0*/  UMOV UR5, 0x3f3c71c7 ;  /* 0x3f3c71c700057882 */ /* 0x000fe20000000000 */
[----:B------:R-:W-:-:S05]  /*4ae0*/  DMUL R26, R6, R26 ;  /* 0x0000001a061a7228 */ /* 0x000fca0000000000 */
[----:B------:R-:W-:Y:S01]  /*4af0*/  DFMA R8, R12, R8, UR4 ;  /* 0x000000040c087e2b */ /* 0x000fe20008000008 */
[----:B------:R-:W-:Y:S01]  /*4b00*/  UMOV UR4, 0x9242b910 ;  /* 0x9242b91000047882 */ /* 0x000fe20000000000 */
[----:B------:R-:W-:-:S06]  /*4b10*/  UMOV UR5, 0x3f624924 ;  /* 0x3f62492400057882 */ /* 0x000fcc0000000000 */
[----:B------:R-:W-:Y:S01]  /*4b20*/  DFMA R8, R12, R8, UR4 ;  /* 0x000000040c087e2b */ /* 0x000fe20008000008 */
[----:B------:R-:W-:Y:S01]  /*4b30*/  UMOV UR4, 0x99999dfb ;  /* 0x99999dfb00047882 */ /* 0x000fe20000000000 */
[----:B------:R-:W-:-:S06]  /*4b40*/  UMOV UR5, 0x3f899999 ;  /* 0x3f89999900057882 */ /* 0x000fcc0000000000 */
[----:B------:R-:W-:Y:S01]  /*4b50*/  DFMA R8, R12, R8, UR4 ;  /* 0x000000040c087e2b */ /* 0x000fe20008000008 */
[----:B------:R-:W-:Y:S01]  /*4b60*/  UMOV UR4, 0x55555555 ;  /* 0x5555555500047882 */ /* 0x000fe20000000000 */
[----:B------:R-:W-:-:S06]  /*4b70*/  UMOV UR5, 0x3fb55555 ;  /* 0x3fb5555500057882 */ /* 0x000fcc0000000000 */
[----:B------:R-:W-:-:S08]  /*4b80*/  DFMA R20, R12, R8, UR4 ;  /* 0x000000040c147e2b */ /* 0x000fd00008000008 */
[----:B------:R-:W-:Y:S01]  /*4b90*/  DADD R6, -R20, UR4 ;  /* 0x0000000414067e29 */ /* 0x000fe20008000100 */
[----:B------:R-:W-:Y:S01]  /*4ba0*/  UMOV UR4, 0xb9e7b0 ;  /* 0x00b9e7b000047882 */ /* 0x000fe20000000000 */
[----:B------:R-:W-:-:S06]  /*4bb0*/  UMOV UR5, 0x3c46a4cb ;  /* 0x3c46a4cb00057882 */ /* 0x000fcc0000000000 */
[----:B------:R-:W-:Y:S02]  /*4bc0*/  DFMA R6, R12, R8, R6 ;  /* 0x000000080c06722b */ /* 0x000fe40000000006 */
[C---:B------:R-:W-:Y:S01]  /*4bd0*/  DFMA R12, R28.reuse, R28, -R10 ;  /* 0x0000001c1c0c722b */ /* 0x040fe2000000080a */
[----:B------:R-:W-:Y:S01]  /*4be0*/  VIADD R9, R27, 0x100000 ;  /* 0x001000001b097836 */ /* 0x000fe20000000000 */
[----:B------:R-:W-:Y:S01]  /*4bf0*/  DMUL R10, R28, R10 ;  /* 0x0000000a1c0a7228 */ /* 0x000fe20000000000 */
[----:B------:R-:W-:-:S03]  /*4c00*/  IMAD.MOV.U32 R8, RZ, RZ, R26 ;  /* 0x000000ffff087224 */ /* 0x000fc600078e001a */
[----:B------:R-:W-:Y:S01]  /*4c10*/  DADD R6, R6, -UR4 ;  /* 0x8000000406067e29 */ /* 0x000fe20008000000 */
[----:B------:R-:W-:Y:S01]  /*4c20*/  UMOV UR4, 0x0 ;  /* 0x0000000000047882 */ /* 0x000fe20000000000 */
[----:B------:R-:W-:Y:S01]  /*4c30*/  UMOV UR5, 0x3ff00000 ;  /* 0x3ff0000000057882 */ /* 0x000fe20000000000 */
[C---:B------:R-:W-:Y:S02]  /*4c40*/  DFMA R8, R28.reuse, R8, R12 ;  /* 0x000000081c08722b */ /* 0x040fe4000000000c */
[----:B------:R-:W-:-:S08]  /*4c50*/  DMUL R12, R28, R28 ;  /* 0x0000001c1c0c7228 */ /* 0x000fd00000000000 */
[----:B------:R-:W-:-:S08]  /*4c60*/  DFMA R14, R28, R12, -R10 ;  /* 0x0000000c1c0e722b */ /* 0x000fd0000000080a */
[----:B------:R-:W-:Y:S02]  /*4c70*/  DFMA R14, R26, R12, R14 ;  /* 0x0000000c1a0e722b */ /* 0x000fe4000000000e */
[----:B------:R-:W-:-:S06]  /*4c80*/  DADD R12, R20, R6 ;  /* 0x00000000140c7229 */ /* 0x000fcc0000000006 */
[----:B------:R-:W-:Y:S02]  /*4c90*/  DFMA R8, R28, R8, R14 ;  /* 0x000000081c08722b */ /* 0x000fe4000000000e */
[----:B------:R-:W-:Y:S02]  /*4ca0*/  DADD R20, R20, -R12 ;  /* 0x0000000014147229 */ /* 0x000fe4000000080c */
[----:B------:R-:W-:-:S06]  /*4cb0*/  DMUL R14, R12, R10 ;  /* 0x0000000a0c0e7228 */ /* 0x000fcc0000000000 */
[----:B------:R-:W-:Y:S02]  /*4cc0*/  DADD R20, R6, R20 ;  /* 0x0000000006147229 */ /* 0x000fe40000000014 */
[----:B------:R-:W-:-:S08]  /*4cd0*/  DFMA R6, R12, R10, -R14 ;  /* 0x0000000a0c06722b */ /* 0x000fd0000000080e */
[----:B------:R-:W-:-:S08]  /*4ce0*/  DFMA R6, R12, R8, R6 ;  /* 0x000000080c06722b */ /* 0x000fd00000000006 */
[----:B------:R-:W-:Y:S01]  /*4cf0*/  DFMA R20, R20, R10, R6 ;  /* 0x0000000a1414722b */ /* 0x000fe20000000006 */
[----:B------:R-:W-:Y:S02]  /*4d00*/  IMAD.MOV.U32 R10, RZ, RZ, -0x105c611 ;  /* 0xfefa39efff0a7424 */ /* 0x000fe400078e00ff */
[----:B------:R-:W-:-:S05]  /*4d10*/  IMAD.MOV.U32 R11, RZ, RZ, 0x3fe62e42 ;  /* 0x3fe62e42ff0b7424 */ /* 0x000fca00078e00ff */
[----:B------:R-:W-:-:S08]  /*4d20*/  DADD R6, R14, R20 ;  /* 0x000000000e067229 */ /* 0x000fd00000000014 */
[--C-:B------:R-:W-:Y:S02]  /*4d30*/  DADD R8, R28, R6.reuse ;  /* 0x000000001c087229 */ /* 0x100fe40000000006 */
[----:B------:R-:W-:-:S06]  /*4d40*/  DADD R14, R14, -R6 ;  /* 0x000000000e0e7229 */ /* 0x000fcc0000000806 */
[----:B------:R-:W-:Y:S02]  /*4d50*/  DADD R28, R28, -R8 ;  /* 0x000000001c1c7229 */ /* 0x000fe40000000808 */
[----:B------:R-:W-:-:S06]  /*4d60*/  DADD R14, R20, R14 ;  /* 0x00000000140e7229 */ /* 0x000fcc000000000e */
[----:B------:R-:W-:Y:S01]  /*4d70*/  DADD R28, R6, R28 ;  /* 0x00000000061c7229 */ /* 0x000fe2000000001c */
[----:B------:R-:W-:Y:S02]  /*4d80*/  IMAD.MOV.U32 R6, RZ, RZ, -0x105c611 ;  /* 0xfefa39efff067424 */ /* 0x000fe400078e00ff */
[----:B------:R-:W-:-:S05]  /*4d90*/  IMAD.MOV.U32 R7, RZ, RZ, 0x3fe62e42 ;  /* 0x3fe62e42ff077424 */ /* 0x000fca00078e00ff */
[----:B------:R-:W-:-:S08]  /*4da0*/  DADD R14, R14, R28 ;  /* 0x000000000e0e7229 */ /* 0x000fd0000000001c */
[----:B------:R-:W-:-:S08]  /*4db0*/  DADD R26, R26, R14 ;  /* 0x000000001a1a7229 */ /* 0x000fd0000000000e */
[----:B------:R-:W-:-:S08]  /*4dc0*/  DADD R12, R8, R26 ;  /* 0x00000000080c7229 */ /* 0x000fd0000000001a */
[--C-:B------:R-:W-:Y:S02]  /*4dd0*/  DFMA R6, R6, UR4, R12.reuse ;  /* 0x0000000406067c2b */ /* 0x100fe4000800000c */
[----:B------:R-:W-:-:S06]  /*4de0*/  DADD R14, R8, -R12 ;  /* 0x00000000080e7229 */ /* 0x000fcc000000080c */
[----:B------:R-:W-:Y:S02]  /*4df0*/  DFMA R8, -R10, 1, R6 ;  /* 0x3ff000000a08782b */ /* 0x000fe40000000106 */
[----:B------:R-:W-:-:S06]  /*4e00*/  DADD R14, R26, R14 ;  /* 0x000000001a0e7229 */ /* 0x000fcc000000000e */
[----:B------:R-:W-:Y:S01]  /*4e10*/  DADD R8, -R12, R8 ;  /* 0x000000000c087229 */ /* 0x000fe20000000108 */
[----:B------:R-:W-:Y:S02]  /*4e20*/  IMAD.MOV.U32 R12, RZ, RZ, 0x3b39803f ;  /* 0x3b39803fff0c7424 */ /* 0x000fe400078e00ff */
[----:B------:R-:W-:-:S05]  /*4e30*/  IMAD.MOV.U32 R13, RZ, RZ, 0x3c7abc9e ;  /* 0x3c7abc9eff0d7424 */ /* 0x000fca00078e00ff */
[----:B------:R-:W-:Y:S01]  /*4e40*/  DADD R14, R14, -R8 ;  /* 0x000000000e0e7229 */ /* 0x000fe20000000808 */
[----:B------:R-:W-:-:S05]  /*4e50*/  IMAD.SHL.U32 R8, R5, 0x2, RZ ;  /* 0x0000000205087824 */ /* 0x000fca00078e00ff */
[----:B------:R-:W-:Y:S02]  /*4e60*/  ISETP.GT.U32.AND P0, PT, R8, -0x2000001, PT ;  /* 0xfdffffff0800780c */ /* 0x000fe40003f04070 */
[----:B------:R-:W-:Y:S01]  /*4e70*/  DFMA R12, R12, UR4, R14 ;  /* 0x000000040c0c7c2b */ /* 0x000fe2000800000e */
[----:B------:R-:W-:Y:S01]  /*4e80*/  UMOV UR4, 0x3b39803f ;  /* 0x3b39803f00047882 */ /* 0x000fe20000000000 */
[----:B------:R-:W-:Y:S01]  /*4e90*/  LOP3.LUT R15, R5, 0xff0fffff, RZ, 0xc0, !PT ;  /* 0xff0fffff050f7812 */ /* 0x000fe200078ec0ff */
[----:B------:R-:W-:Y:S01]  /*4ea0*/  IMAD.MOV.U32 R14, RZ, RZ, R4 ;  /* 0x000000ffff0e7224 */ /* 0x000fe200078e0004 */
[----:B------:R-:W-:Y:S02]  /*4eb0*/  UMOV UR5, 0x3c7abc9e ;  /* 0x3c7abc9e00057882 */ /* 0x000fe40000000000 */
[----:B------:R-:W-:Y:S02]  /*4ec0*/  SEL R15, R15, R5, P0 ;  /* 0x000000050f0f7207 */ /* 0x000fe40000000000 */
[----:B------:R-:W-:-:S08]  /*4ed0*/  DADD R8, R6, R12 ;  /* 0x0000000006087229 */ /* 0x000fd0000000000c */
[----:B------:R-:W-:Y:S02]  /*4ee0*/  DADD R6, R6, -R8 ;  /* 0x0000000006067229 */ /* 0x000fe40000000808 */
[----:B------:R-:W-:-:S06]  /*4ef0*/  DMUL R20, R8, R14 ;  /* 0x0000000e08147228 */ /* 0x000fcc0000000000 */
[----:B------:R-:W-:Y:S02]  /*4f00*/  DADD R6, R12, R6 ;  /* 0x000000000c067229 */ /* 0x000fe40000000006 */
[----:B------:R-:W-:-:S08]  /*4f10*/  DFMA R8, R8, R14, -R20 ;  /* 0x0000000e0808722b */ /* 0x000fd00000000814 */
[----:B------:R-:W-:Y:S01]  /*4f20*/  DFMA R14, R6, R14, R8 ;  /* 0x0000000e060e722b */ /* 0x000fe20000000008 */
[----:B------:R-:W-:Y:S02]  /*4f30*/  IMAD.MOV.U32 R8, RZ, RZ, 0x652b82fe ;  /* 0x652b82feff087424 */ /* 0x000fe400078e00ff */
[----:B------:R-:W-:-:S05]  /*4f40*/  IMAD.MOV.U32 R9, RZ, RZ, 0x3ff71547 ;  /* 0x3ff71547ff097424 */ /* 0x000fca00078e00ff */
[----:B------:R-:W-:-:S08]  /*4f50*/  DADD R6, R20, R14 ;  /* 0x0000000014067229 */ /* 0x000fd0000000000e */
[----:B------:R-:W-:Y:S02]  /*4f60*/  DFMA R8, R6, R8, 6.75539944105574400000e+15 ;  /* 0x433800000608742b */ /* 0x000fe40000000008 */
[----:B------:R-:W-:Y:S01]  /*4f70*/  FSETP.GEU.AND P0, PT, |R7|, 4.1917929649353027344, PT ;  /* 0x4086232b0700780b */ /* 0x000fe20003f0e200 */
[----:B------:R-:W-:-:S05]  /*4f80*/  DADD R20, R20, -R6 ;  /* 0x0000000014147229 */ /* 0x000fca0000000806 */
[----:B------:R-:W-:-:S03]  /*4f90*/  DADD R12, R8, -6.75539944105574400000e+15 ;  /* 0xc3380000080c7429 */ /* 0x000fc60000000000 */
[----:B------:R-:W-:-:S05]  /*4fa0*/  DADD R14, R14, R20 ;  /* 0x000000000e0e7229 */ /* 0x000fca0000000014 */
[----:B------:R-:W-:-:S08]  /*4fb0*/  DFMA R10, R12, -R10, R6 ;  /* 0x8000000a0c0a722b */ /* 0x000fd00000000006 */
[----:B------:R-:W-:Y:S01]  /*4fc0*/  DFMA R12, R12, -UR4, R10 ;  /* 0x800000040c0c7c2b */ /* 0x000fe2000800000a */
[----:B------:R-:W-:Y:S01]  /*4fd0*/  UMOV UR4, 0x69ce2bdf ;  /* 0x69ce2bdf00047882 */ /* 0x000fe20000000000 */
[----:B------:R-:W-:Y:S01]  /*4fe0*/  IMAD.MOV.U32 R10, RZ, RZ, -0x35dec16 ;  /* 0xfca213eaff0a7424 */ /* 0x000fe200078e00ff */
[----:B------:R-:W-:Y:S01]  /*4ff0*/  UMOV UR5, 0x3e5ade15 ;  /* 0x3e5ade1500057882 */ /* 0x000fe20000000000 */
[----:B------:R-:W-:-:S06]  /*5000*/  IMAD.MOV.U32 R11, RZ, RZ, 0x3e928af3 ;  /* 0x3e928af3ff0b7424 */ /* 0x000fcc00078e00ff */
[----:B------:R-:W-:Y:S01]  /*5010*/  DFMA R10, R12, UR4, R10 ;  /* 0x000000040c0a7c2b */ /* 0x000fe2000800000a */
        /* <DEDUP_REMOVED lines=24> */
[----:B------:R-:W-:-:S08]  /*51a0*/  DFMA R10, R12, R10, 1 ;  /* 0x3ff000000c0a742b */ /* 0x000fd0000000000a */
[----:B------:R-:W-:-:S10]  /*51b0*/  DFMA R10, R12, R10, 1 ;  /* 0x3ff000000c0a742b */ /* 0x000fd4000000000a */
[----:B------:R-:W-:Y:S02]  /*51c0*/  IMAD R13, R8, 0x100000, R11 ;  /* 0x00100000080d7824 */ /* 0x000fe400078e020b */
[----:B------:R-:W-:Y:S01]  /*51d0*/  IMAD.MOV.U32 R12, RZ, RZ, R10 ;  /* 0x000000ffff0c7224 */ /* 0x000fe200078e000a */
[----:B------:R-:W-:Y:S06]  /*51e0*/  @!P0 BRA `(.L_x_56) ;  /* 0x0000000000308947 */ /* 0x000fec0003800000 */
[----:B------:R-:W-:Y:S01]  /*51f0*/  FSETP.GEU.AND P1, PT, |R7|, 4.2275390625, PT ;  /* 0x408748000700780b */ /* 0x000fe20003f2e200 */
[C---:B------:R-:W-:Y:S02]  /*5200*/  DADD R12, R6.reuse, +INF ;  /* 0x7ff00000060c7429 */ /* 0x040fe40000000000 */
[----:B------:R-:W-:-:S08]  /*5210*/  DSETP.GEU.AND P0, PT, R6, RZ, PT ;  /* 0x000000ff0600722a */ /* 0x000fd00003f0e000 */
[----:B------:R-:W-:Y:S02]  /*5220*/  FSEL R12, R12, RZ, P0 ;  /* 0x000000ff0c0c7208 */ /* 0x000fe40000000000 */
[----:B------:R-:W-:Y:S02]  /*5230*/  @!P1 LEA.HI R9, R8, R8, RZ, 0x1 ;  /* 0x0000000808099211 */ /* 0x000fe400078f08ff */
[----:B------:R-:W-:Y:S02]  /*5240*/  FSEL R13, R13, RZ, P0 ;  /* 0x000000ff0d0d7208 */ /* 0x000fe40000000000 */
[----:B------:R-:W-:-:S05]  /*5250*/  @!P1 SHF.R.S32.HI R9, RZ, 0x1, R9 ;  /* 0x00000001ff099819 */ /* 0x000fca0000011409 */
[----:B------:R-:W-:Y:S02]  /*5260*/  @!P1 IMAD.IADD R6, R8, 0x1, -R9 ;  /* 0x0000000108069824 */ /* 0x000fe400078e0a09 */
[----:B------:R-:W-:-:S03]  /*5270*/  @!P1 IMAD R11, R9, 0x100000, R11 ;  /* 0x00100000090b9824 */ /* 0x000fc600078e020b */
[----:B------:R-:W-:Y:S01]  /*5280*/  @!P1 LEA R7, R6, 0x3ff00000, 0x14 ;  /* 0x3ff0000006079811 */ /* 0x000fe200078ea0ff */
[----:B------:R-:W-:-:S06]  /*5290*/  @!P1 IMAD.MOV.U32 R6, RZ, RZ, RZ ;  /* 0x000000ffff069224 */ /* 0x000fcc00078e00ff */
[----:B------:R-:W-:-:S11]  /*52a0*/  @!P1 DMUL R12, R10, R6 ;  /* 0x000000060a0c9228 */ /* 0x000fd60000000000 */
.L_x_56:
[----:B------:R-:W-:Y:S01]  /*52b0*/  DFMA R14, R14, R12, R12 ;  /* 0x0000000c0e0e722b */ /* 0x000fe2000000000c */
[----:B------:R-:W-:Y:S01]  /*52c0*/  IMAD.MOV.U32 R6, RZ, RZ, R24 ;  /* 0x000000ffff067224 */ /* 0x000fe200078e0018 */
[----:B------:R-:W-:Y:S01]  /*52d0*/  DSETP.NEU.AND P0, PT, |R12|, +INF , PT ;  /* 0x7ff000000c00742a */ /* 0x000fe20003f0d200 */
[----:B------:R-:W-:-:S07]  /*52e0*/  IMAD.MOV.U32 R7, RZ, RZ, 0x0 ;  /* 0x00000000ff077424 */ /* 0x000fce00078e00ff */
[----:B------:R-:W-:Y:S02]  /*52f0*/  FSEL R8, R12, R14, !P0 ;  /* 0x0000000e0c087208 */ /* 0x000fe40004000000 */
[----:B------:R-:W-:Y:S01]  /*5300*/  FSEL R9, R13, R15, !P0 ;  /* 0x0000000f0d097208 */ /* 0x000fe20004000000 */
[----:B------:R-:W-:Y:S06]  /*5310*/  RET.REL.NODEC R6 `(_Z13dot_acim_callPKiS0_Piiiib) ;  /* 0xffffffac06387950 */ /* 0x000fec0003c3ffff */
.L_x_57:
[----:B------:R-:W-:-:S00]  /*5320*/  BRA `(.L_x_57) ;  /* 0xfffffffc00fc7947 */ /* 0x000fc0000383ffff */
[----:B------:R-:W-:-:S00]  /*5330*/  NOP ;  /* 0x0000000000007918 */ /* 0x000fc00000000000 */
        /* <DEDUP_REMOVED lines=12> */
.L_x_169:


//--------------------- .text._Z29test_adaptive_quantize_kernelv --------------------------
	.section	.text._Z29test_adaptive_quantize_kernelv,"ax",@progbits
	.align	128
        .global         _Z29test_adaptive_quantize_kernelv
        .type           _Z29test_adaptive_quantize_kernelv,@function
        .size           _Z29test_adaptive_quantize_kernelv,(.L_x_173 - _Z29test_adaptive_quantize_kernelv)
        .other          _Z29test_adaptive_quantize_kernelv,@"STO_CUDA_ENTRY STV_DEFAULT"
_Z29test_adaptive_quantize_kernelv:
.text._Z29test_adaptive_quantize_kernelv:
[----:B------:R-:W-:Y:S01]  /*0000*/  LDC R1, c[0x0][0x37c] ;  /* 0x0000df00ff017b82 */ /* 0x000fe20000000800 */
[----:B------:R-:W-:Y:S05]  /*0010*/  EXIT ;  /* 0x000000000000794d */ /* 0x000fea0003800000 */
.L_x_58:
        /* <DEDUP_REMOVED lines=14> */
.L_x_173:


//--------------------- .text._Z19test_get_bit_kernelv --------------------------
	.section	.text._Z19test_get_bit_kernelv,"ax",@progbits
	.align	128
        .global         _Z19test_get_bit_kernelv
        .type           _Z19test_get_bit_kernelv,@function
        .size           _Z19test_get_bit_kernelv,(.L_x_174 - _Z19test_get_bit_kernelv)
        .other          _Z19test_get_bit_kernelv,@"STO_CUDA_ENTRY STV_DEFAULT"
_Z19test_get_bit_kernelv:
.text._Z19test_get_bit_kernelv:
[----:B------:R-:W0:Y:S01]  /*0000*/  LDC R1, c[0x0][0x37c] ;  /* 0x0000df00ff017b82 */ /* 0x000e220000000800 */
[----:B------:R-:W1:Y:S01]  /*0010*/  LDCU UR4, c[0x0][0x2f8] ;  /* 0x00005f00ff0477ac */ /* 0x000e620008000800 */
[----:B0-----:R-:W-:Y:S01]  /*0020*/  VIADD R1, R1, 0xfffffff8 ;  /* 0xfffffff801017836 */ /* 0x001fe20000000000 */
[----:B------:R-:W-:Y:S01]  /*0030*/  MOV R2, 0x0 ;  /* 0x0000000000027802 */ /* 0x000fe20000000f00 */
[----:B------:R-:W-:Y:S01]  /*0040*/  IMAD.MOV.U32 R0, RZ, RZ, 0x1 ;  /* 0x00000001ff007424 */ /* 0x000fe200078e00ff */
[----:B------:R-:W0:Y:S03]  /*0050*/  LDCU UR5, c[0x0][0x2fc] ;  /* 0x00005f80ff0577ac */ /* 0x000e260008000800 */
[----:B------:R2:W3:Y:S01]  /*0060*/  LDC.64 R8, c[0x4][R2] ;  /* 0x0100000002087b82 */ /* 0x0004e20000000a00 */
[----:B------:R2:W-:Y:S01]  /*0070*/  STL [R1], R0 ;  /* 0x0000000001007387 */ /* 0x0005e20000100800 */
[----:B------:R-:W4:Y:S01]  /*0080*/  LDCU.64 UR6, c[0x4][0x18] ;  /* 0x01000300ff0677ac */ /* 0x000f220008000a00 */
[----:B-1----:R-:W-:-:S04]  /*0090*/  IADD3 R16, P0, PT, R1, UR4, RZ ;  /* 0x0000000401107c10 */ /* 0x002fc8000ff1e0ff */
[----:B0-----:R-:W-:Y:S02]  /*00a0*/  IADD3.X R17, PT, PT, RZ, UR5, RZ, P0, !PT ;  /* 0x00000005ff117c10 */ /* 0x001fe400087fe4ff */
[----:B------:R-:W-:Y:S01]  /*00b0*/  MOV R6, R16 ;  /* 0x0000001000067202 */ /* 0x000fe20000000f00 */
[----:B----4-:R-:W-:Y:S02]  /*00c0*/  IMAD.U32 R4, RZ, RZ, UR6 ;  /* 0x00000006ff047e24 */ /* 0x010fe4000f8e00ff */
[----:B------:R-:W-:Y:S02]  /*00d0*/  IMAD.U32 R5, RZ, RZ, UR7 ;  /* 0x00000007ff057e24 */ /* 0x000fe4000f8e00ff */
[----:B--2---:R-:W-:-:S07]  /*00e0*/  IMAD.MOV.U32 R7, RZ, RZ, R17 ;  /* 0x000000ffff077224 */ /* 0x004fce00078e0011 */
[----:B------:R-:W-:-:S07]  /*00f0*/  LEPC R20, `(.L_x_59) ;  /* 0x000000001014794e */ /* 0x000fce0000000000 */
[----:B---3--:R-:W-:Y:S05]  /*0100*/  CALL.ABS.NOINC R8 ;  /* 0x0000000008007343 */ /* 0x008fea0003c00000 */
.L_x_59:
[----:B------:R0:W-:Y:S01]  /*0110*/  STL [R1], RZ ;  /* 0x000000ff01007387 */ /* 0x0001e20000100800 */
[----:B------:R0:W1:Y:S01]  /*0120*/  LDC.64 R8, c[0x4][R2] ;  /* 0x0100000002087b82 */ /* 0x0000620000000a00 */
[----:B------:R-:W2:Y:S01]  /*0130*/  LDCU.64 UR4, c[0x4][0x20] ;  /* 0x01000400ff0477ac */ /* 0x000ea20008000a00 */
[----:B------:R-:W-:Y:S01]  /*0140*/  MOV R6, R16 ;  /* 0x0000001000067202 */ /* 0x000fe20000000f00 */
[----:B------:R-:W-:Y:S01]  /*0150*/  IMAD.MOV.U32 R7, RZ, RZ, R17 ;  /* 0x000000ffff077224 */ /* 0x000fe200078e0011 */
[----:B--2---:R-:W-:Y:S01]  /*0160*/  MOV R4, UR4 ;  /* 0x0000000400047c02 */ /* 0x004fe20008000f00 */
[----:B0-----:R-:W-:-:S07]  /*0170*/  IMAD.U32 R5, RZ, RZ, UR5 ;  /* 0x00000005ff057e24 */ /* 0x001fce000f8e00ff */
[----:B------:R-:W-:-:S07]  /*0180*/  LEPC R20, `(.L_x_60) ;  /* 0x000000001014794e */ /* 0x000fce0000000000 */
[----:B-1----:R-:W-:Y:S05]  /*0190*/  CALL.ABS.NOINC R8 ;  /* 0x0000000008007343 */ /* 0x002fea0003c00000 */
.L_x_60:
[----:B------:R-:W-:Y:S01]  /*01a0*/  HFMA2 R0, -RZ, RZ, 0, 5.9604644775390625e-08 ;  /* 0x00000001ff007431 */ /* 0x000fe200000001ff */
[----:B------:R-:W0:Y:S01]  /*01b0*/  LDC.64 R2, c[0x4][R2] ;  /* 0x0100000002027b82 */ /* 0x000e220000000a00 */
[----:B------:R-:W1:Y:S01]  /*01c0*/  LDCU.64 UR4, c[0x4][0x28] ;  /* 0x01000500ff0477ac */ /* 0x000e620008000a00 */
[----:B------:R-:W-:Y:S01]  /*01d0*/  IMAD.MOV.U32 R6, RZ, RZ, R16 ;  /* 0x000000ffff067224 */ /* 0x000fe200078e0010 */
[----:B------:R-:W-:Y:S01]  /*01e0*/  MOV R7, R17 ;  /* 0x0000001100077202 */ /* 0x000fe20000000f00 */
[----:B------:R2:W-:Y:S01]  /*01f0*/  STL [R1], R0 ;  /* 0x0000000001007387 */ /* 0x0005e20000100800 */
[----:B-1----:R-:W-:Y:S01]  /*0200*/  IMAD.U32 R4, RZ, RZ, UR4 ;  /* 0x00000004ff047e24 */ /* 0x002fe2000f8e00ff */
[----:B--2---:R-:W-:-:S07]  /*0210*/  MOV R5, UR5 ;  /* 0x0000000500057c02 */ /* 0x004fce0008000f00 */
[----:B------:R-:W-:-:S07]  /*0220*/  LEPC R20, `(.L_x_61) ;  /* 0x000000001014794e */ /* 0x000fce0000000000 */
[----:B0-----:R-:W-:Y:S05]  /*0230*/  CALL.ABS.NOINC R2 ;  /* 0x0000000002007343 */ /* 0x001fea0003c00000 */
.L_x_61:
[----:B------:R-:W-:Y:S05]  /*0240*/  EXIT ;  /* 0x000000000000794d */ /* 0x000fea0003800000 */
.L_x_62:
        /* <DEDUP_REMOVED lines=11> */
.L_x_174:


//--------------------- .text._Z19paddingRemoveZeroesiiPKfiiPf --------------------------
	.section	.text._Z19paddingRemoveZeroesiiPKfiiPf,"ax",@progbits
	.align	128
        .global         _Z19paddingRemoveZeroesiiPKfiiPf
        .type           _Z19paddingRemoveZeroesiiPKfiiPf,@function
        .size           _Z19paddingRemoveZeroesiiPKfiiPf,(.L_x_175 - _Z19paddingRemoveZeroesiiPKfiiPf)
        .other          _Z19paddingRemoveZeroesiiPKfiiPf,@"STO_CUDA_ENTRY STV_DEFAULT"
_Z19paddingRemoveZeroesiiPKfiiPf:
.text._Z19paddingRemoveZeroesiiPKfiiPf:
[----:B------:R-:W-:Y:S01]  /*0000*/  LDC R1, c[0x0][0x37c] ;  /* 0x0000df00ff017b82 */ /* 0x000fe20000000800 */
[----:B------:R-:W0:Y:S01]  /*0010*/  S2R R0, SR_CTAID.X ;  /* 0x0000000000007919 */ /* 0x000e220000002500 */
[----:B------:R-:W1:Y:S01]  /*0020*/  LDCU.64 UR6, c[0x0][0x390] ;  /* 0x00007200ff0677ac */ /* 0x000e620008000a00 */
[----:B------:R-:W0:Y:S01]  /*0030*/  S2R R3, SR_TID.X ;  /* 0x0000000000037919 */ /* 0x000e220000002100 */
[----:B------:R-:W2:Y:S01]  /*0040*/  S2R R7, SR_CTAID.Y ;  /* 0x0000000000077919 */ /* 0x000ea20000002600 */
[----:B------:R-:W2:Y:S01]  /*0050*/  S2R R2, SR_TID.Y ;  /* 0x0000000000027919 */ /* 0x000ea20000002200 */
[----:B0-----:R-:W-:-:S04]  /*0060*/  LEA R0, R0, R3, 0x4 ;  /* 0x0000000300007211 */ /* 0x001fc800078e20ff */
[----:B-1----:R-:W-:Y:S02]  /*0070*/  ISETP.GE.AND P0, PT, R0, UR7, PT ;  /* 0x0000000700007c0c */ /* 0x002fe4000bf06270 */
[----:B--2---:R-:W-:-:S04]  /*0080*/  LEA R7, R7, R2, 0x4 ;  /* 0x0000000207077211 */ /* 0x004fc800078e20ff */
[----:B------:R-:W-:-:S13]  /*0090*/  ISETP.GE.OR P0, PT, R7, UR6, P0 ;  /* 0x0000000607007c0c */ /* 0x000fda0008706670 */
[----:B------:R-:W-:Y:S05]  /*00a0*/  @P0 EXIT ;  /* 0x000000000000094d */ /* 0x000fea0003800000 */
[----:B------:R-:W0:Y:S01]  /*00b0*/  LDC.64 R2, c[0x0][0x388] ;  /* 0x0000e200ff027b82 */ /* 0x000e220000000a00 */
[----:B------:R-:W1:Y:S01]  /*00c0*/  LDCU UR6, c[0x0][0x384] ;  /* 0x00007080ff0677ac */ /* 0x000e620008000800 */
[----:B------:R-:W2:Y:S01]  /*00d0*/  LDCU.64 UR4, c[0x0][0x358] ;  /* 0x00006b00ff0477ac */ /* 0x000ea20008000a00 */
[----:B-1----:R-:W-:-:S04]  /*00e0*/  IMAD R5, R7, UR6, R0 ;  /* 0x0000000607057c24 */ /* 0x002fc8000f8e0200 */
[----:B0-----:R-:W-:Y:S02]  /*00f0*/  IMAD.WIDE R2, R5, 0x4, R2 ;  /* 0x0000000405027825 */ /* 0x001fe400078e0202 */
[----:B------:R-:W0:Y:S04]  /*0100*/  LDC.64 R4, c[0x0][0x398] ;  /* 0x0000e600ff047b82 */ /* 0x000e280000000a00 */
[----:B--2---:R-:W2:Y:S01]  /*0110*/  LDG.E R3, desc[UR4][R2.64] ;  /* 0x0000000402037981 */ /* 0x004ea2000c1e1900 */
[----:B------:R-:W-:-:S04]  /*0120*/  IMAD R7, R7, UR7, R0 ;  /* 0x0000000707077c24 */ /* 0x000fc8000f8e0200 */
[----:B0-----:R-:W-:-:S05]  /*0130*/  IMAD.WIDE R4, R7, 0x4, R4 ;  /* 0x0000000407047825 */ /* 0x001fca00078e0204 */
[----:B--2---:R-:W-:Y:S01]  /*0140*/  STG.E desc[UR4][R4.64], R3 ;  /* 0x0000000304007986 */ /* 0x004fe2000c101904 */
[----:B------:R-:W-:Y:S05]  /*0150*/  EXIT ;  /* 0x000000000000794d */ /* 0x000fea0003800000 */
.L_x_63:
        /* <DEDUP_REMOVED lines=10> */
.L_x_175:


//--------------------- .text._Z16paddingAddZeroesiiPKfiiPf --------------------------
	.section	.text._Z16paddingAddZeroesiiPKfiiPf,"ax",@progbits
	.align	128
        .global         _Z16paddingAddZeroesiiPKfiiPf
        .type           _Z16paddingAddZeroesiiPKfiiPf,@function
        .size           _Z16paddingAddZeroesiiPKfiiPf,(.L_x_176 - _Z16paddingAddZeroesiiPKfiiPf)
        .other          _Z16paddingAddZeroesiiPKfiiPf,@"STO_CUDA_ENTRY STV_DEFAULT"
_Z16paddingAddZeroesiiPKfiiPf:
.text._Z16paddingAddZeroesiiPKfiiPf:
        /* <DEDUP_REMOVED lines=11> */
[----:B------:R-:W0:Y:S01]  /*00b0*/  LDCU.64 UR8, c[0x0][0x380] ;  /* 0x00007000ff0877ac */ /* 0x000e220008000a00 */
[----:B------:R-:W1:Y:S01]  /*00c0*/  LDC.64 R4, c[0x0][0x398] ;  /* 0x0000e600ff047b82 */ /* 0x000e620000000a00 */
[----:B------:R-:W-:Y:S01]  /*00d0*/  IMAD R3, R7, UR7, R0 ;  /* 0x0000000707037c24 */ /* 0x000fe2000f8e0200 */
[----:B------:R-:W-:Y:S01]  /*00e0*/  BSSY.RECONVERGENT B0, `(.L_x_64) ;  /* 0x000000b000007945 */ /* 0x000fe20003800200 */
[----:B------:R-:W2:Y:S01]  /*00f0*/  LDCU.64 UR4, c[0x0][0x358] ;  /* 0x00006b00ff0477ac */ /* 0x000ea20008000a00 */
[----:B0-----:R-:W-:-:S04]  /*0100*/  ISETP.GE.AND P0, PT, R0, UR9, PT ;  /* 0x0000000900007c0c */ /* 0x001fc8000bf06270 */
[----:B------:R-:W-:Y:S01]  /*0110*/  ISETP.GE.OR P0, PT, R7, UR8, P0 ;  /* 0x0000000807007c0c */ /* 0x000fe20008706670 */
[----:B-1----:R-:W-:-:S04]  /*0120*/  IMAD.WIDE R4, R3, 0x4, R4 ;  /* 0x0000000403047825 */ /* 0x002fc800078e0204 */
[----:B------:R-:W-:-:S08]  /*0130*/  HFMA2 R3, -RZ, RZ, 0, 0 ;  /* 0x00000000ff037431 */ /* 0x000fd000000001ff */
[----:B--2---:R-:W-:Y:S05]  /*0140*/  @P0 BRA `(.L_x_65) ;  /* 0x0000000000100947 */ /* 0x004fea0003800000 */
[----:B------:R-:W0:Y:S01]  /*0150*/  LDC.64 R2, c[0x0][0x388] ;  /* 0x0000e200ff027b82 */ /* 0x000e220000000a00 */
[----:B------:R-:W-:-:S04]  /*0160*/  IMAD R7, R7, UR9, R0 ;  /* 0x0000000907077c24 */ /* 0x000fc8000f8e0200 */
[----:B0-----:R-:W-:-:S06]  /*0170*/  IMAD.WIDE R2, R7, 0x4, R2 ;  /* 0x0000000407027825 */ /* 0x001fcc00078e0202 */
[----:B------:R0:W5:Y:S02]  /*0180*/  LDG.E R3, desc[UR4][R2.64] ;  /* 0x0000000402037981 */ /* 0x000164000c1e1900 */
.L_x_65:
[----:B------:R-:W-:Y:S05]  /*0190*/  BSYNC.RECONVERGENT B0 ;  /* 0x0000000000007941 */ /* 0x000fea0003800200 */
.L_x_64:
[----:B-----5:R-:W-:Y:S01]  /*01a0*/  STG.E desc[UR4][R4.64], R3 ;  /* 0x0000000304007986 */ /* 0x020fe2000c101904 */
[----:B------:R-:W-:Y:S05]  /*01b0*/  EXIT ;  /* 0x000000000000794d */ /* 0x000fea0003800000 */
.L_x_66:
        /* <DEDUP_REMOVED lines=12> */
.L_x_176:


//--------------------- .text._Z9transposeiiPKiPi --------------------------
	.section	.text._Z9transposeiiPKiPi,"ax",@progbits
	.align	128
        .global         _Z9transposeiiPKiPi
        .type           _Z9transposeiiPKiPi,@function
        .size           _Z9transposeiiPKiPi,(.L_x_177 - _Z9transposeiiPKiPi)
        .other          _Z9transposeiiPKiPi,@"STO_CUDA_ENTRY STV_DEFAULT"
_Z9transposeiiPKiPi:
.text._Z9transposeiiPKiPi:
[----:B------:R-:W-:Y:S01]  /*0000*/  LDC R1, c[0x0][0x37c] ;  /* 0x0000df00ff017b82 */ /* 0x000fe20000000800 */
[----:B------:R-:W0:Y:S01]  /*0010*/  S2R R9, SR_TID.X ;  /* 0x0000000000097919 */ /* 0x000e220000002100 */
[----:B------:R-:W1:Y:S01]  /*0020*/  LDCU.64 UR8, c[0x0][0x380] ;  /* 0x00007000ff0877ac */ /* 0x000e620008000a00 */
[----:B------:R-:W0:Y:S01]  /*0030*/  S2R R4, SR_CTAID.X ;  /* 0x0000000000047919 */ /* 0x000e220000002500 */
[----:B------:R-:W2:Y:S01]  /*0040*/  LDCU.64 UR6, c[0x0][0x358] ;  /* 0x00006b00ff0677ac */ /* 0x000ea20008000a00 */
[----:B------:R-:W3:Y:S01]  /*0050*/  S2R R11, SR_TID.Y ;  /* 0x00000000000b7919 */ /* 0x000ee20000002200 */
[----:B------:R-:W3:Y:S01]  /*0060*/  S2R R6, SR_CTAID.Y ;  /* 0x0000000000067919 */ /* 0x000ee20000002600 */
[----:B0-----:R-:W-:-:S05]  /*0070*/  IMAD R0, R4, 0x10, R9 ;  /* 0x0000001004007824 */ /* 0x001fca00078e0209 */
[----:B-1----:R-:W-:Y:S01]  /*0080*/  ISETP.GE.AND P0, PT, R0, UR9, PT ;  /* 0x0000000900007c0c */ /* 0x002fe2000bf06270 */
[----:B---3--:R-:W-:-:S05]  /*0090*/  IMAD R5, R6, 0x10, R11 ;  /* 0x0000001006057824 */ /* 0x008fca00078e020b */
[----:B------:R-:W-:-:S13]  /*00a0*/  ISETP.GE.OR P0, PT, R5, UR8, P0 ;  /* 0x0000000805007c0c */ /* 0x000fda0008706670 */
[----:B------:R-:W0:Y:S01]  /*00b0*/  @!P0 LDC.64 R2, c[0x0][0x388] ;  /* 0x0000e200ff028b82 */ /* 0x000e220000000a00 */
[----:B------:R-:W-:-:S04]  /*00c0*/  @!P0 IMAD R5, R5, UR9, R0 ;  /* 0x0000000905058c24 */ /* 0x000fc8000f8e0200 */
[----:B0-----:R-:W-:-:S06]  /*00d0*/  @!P0 IMAD.WIDE R2, R5, 0x4, R2 ;  /* 0x0000000405028825 */ /* 0x001fcc00078e0202 */
[----:B--2---:R-:W2:Y:S01]  /*00e0*/  @!P0 LDG.E R2, desc[UR6][R2.64] ;  /* 0x0000000602028981 */ /* 0x004ea2000c1e1900 */
[----:B------:R-:W-:Y:S01]  /*00f0*/  @!P0 MOV R0, 0x400 ;  /* 0x0000040000008802 */ /* 0x000fe20000000f00 */
[----:B------:R-:W-:Y:S01]  /*0100*/  IMAD R4, R4, 0x10, R11 ;  /* 0x0000001004047824 */ /* 0x000fe200078e020b */
[----:B------:R-:W-:Y:S01]  /*0110*/  LEA R7, R6, R9, 0x4 ;  /* 0x0000000906077211 */ /* 0x000fe200078e20ff */
[----:B------:R-:W0:Y:S03]  /*0120*/  @!P0 S2R R5, SR_CgaCtaId ;  /* 0x0000000000058919 */ /* 0x000e260000008800 */
[----:B------:R-:W-:-:S04]  /*0130*/  ISETP.GE.AND P1, PT, R7, UR8, PT ;  /* 0x0000000807007c0c */ /* 0x000fc8000bf26270 */
[----:B------:R-:W-:Y:S02]  /*0140*/  ISETP.GE.OR P1, PT, R4, UR9, P1 ;  /* 0x0000000904007c0c */ /* 0x000fe40008f26670 */
[----:B0-----:R-:W-:-:S04]  /*0150*/  @!P0 LEA R0, R5, R0, 0x18 ;  /* 0x0000000005008211 */ /* 0x001fc800078ec0ff */
[----:B------:R-:W-:-:S05]  /*0160*/  @!P0 LEA R0, R11, R0, 0x6 ;  /* 0x000000000b008211 */ /* 0x000fca00078e30ff */
[----:B------:R-:W-:Y:S01]  /*0170*/  @!P0 IMAD R5, R9, 0x4, R0 ;  /* 0x0000000409058824 */ /* 0x000fe200078e0200 */
[----:B--2---:R-:W-:-:S05]  /*0180*/  @!P0 I2FP.F32.S32 R0, R2 ;  /* 0x0000000200008245 */ /* 0x004fca0000201400 */
[----:B------:R0:W-:Y:S01]  /*0190*/  @!P0 STS [R5], R0 ;  /* 0x0000000005008388 */ /* 0x0001e20000000800 */
[----:B------:R-:W-:Y:S06]  /*01a0*/  BAR.SYNC.DEFER_BLOCKING 0x0 ;  /* 0x0000000000007b1d */ /* 0x000fec0000010000 */
[----:B------:R-:W-:Y:S05]  /*01b0*/  @P1 EXIT ;  /* 0x000000000000194d */ /* 0x000fea0003800000 */
[----:B------:R-:W1:Y:S01]  /*01c0*/  S2UR UR5, SR_CgaCtaId ;  /* 0x00000000000579c3 */ /* 0x000e620000008800 */
[----:B------:R-:W-:Y:S01]  /*01d0*/  UMOV UR4, 0x400 ;  /* 0x0000040000047882 */ /* 0x000fe20000000000 */
[----:B------:R-:W-:-:S06]  /*01e0*/  IMAD R7, R4, UR8, R7 ;  /* 0x0000000804077c24 */ /* 0x000fcc000f8e0207 */
[----:B------:R-:W2:Y:S01]  /*01f0*/  LDC.64 R2, c[0x0][0x390] ;  /* 0x0000e400ff027b82 */ /* 0x000ea20000000a00 */
[----:B-1----:R-:W-:-:S06]  /*0200*/  ULEA UR4, UR5, UR4, 0x18 ;  /* 0x0000000405047291 */ /* 0x002fcc000f8ec0ff */
[----:B0-----:R-:W-:Y:S01]  /*0210*/  LEA R0, R9, UR4, 0x6 ;  /* 0x0000000409007c11 */ /* 0x001fe2000f8e30ff */
[----:B--2---:R-:W-:-:S03]  /*0220*/  IMAD.WIDE R2, R7, 0x4, R2 ;  /* 0x0000000407027825 */ /* 0x004fc600078e0202 */
[----:B------:R-:W-:-:S06]  /*0230*/  LEA R0, R11, R0, 0x2 ;  /* 0x000000000b007211 */ /* 0x000fcc00078e10ff */
[----:B------:R-:W0:Y:S02]  /*0240*/  LDS R0, [R0] ;  /* 0x0000000000007984 */ /* 0x000e240000000800 */
[----:B0-----:R-:W0:Y:S02]  /*0250*/  F2I.TRUNC.NTZ R5, R0 ;  /* 0x0000000000057305 */ /* 0x001e24000020f100 */
[----:B0-----:R-:W-:Y:S01]  /*0260*/  STG.E desc[UR6][R2.64], R5 ;  /* 0x0000000502007986 */ /* 0x001fe2000c101906 */
[----:B------:R-:W-:Y:S05]  /*0270*/  EXIT ;  /* 0x000000000000794d */ /* 0x000fea0003800000 */
.L_x_67:
        /* <DEDUP_REMOVED lines=16> */
.L_x_177:


//--------------------- .text._Z10gemm_acim_PKiS0_Piiiiiib --------------------------
	.section	.text._Z10gemm_acim_PKiS0_Piiiiiib,"ax",@progbits
	.align	128
        .global         _Z10gemm_acim_PKiS0_Piiiiiib
        .type           _Z10gemm_acim_PKiS0_Piiiiiib,@function
        .size           _Z10gemm_acim_PKiS0_Piiiiiib,(.L_x_171 - _Z10gemm_acim_PKiS0_Piiiiiib)
        .other          _Z10gemm_acim_PKiS0_Piiiiiib,@"STO_CUDA_ENTRY STV_DEFAULT"
_Z10gemm_acim_PKiS0_Piiiiiib:
.text._Z10gemm_acim_PKiS0_Piiiiiib:
[----:B------:R-:W0:Y:S01]  /*0000*/  LDC R1, c[0x0][0x37c] ;  /* 0x0000df00ff017b82 */ /* 0x000e220000000800 */
[----:B------:R-:W1:Y:S01]  /*0010*/  S2R R0, SR_TID.X ;  /* 0x0000000000007919 */ /* 0x000e620000002100 */
[----:B------:R-:W2:Y:S06]  /*0020*/  LDCU UR5, c[0x0][0x2fc] ;  /* 0x00005f80ff0577ac */ /* 0x000eac0008000800 */
[----:B------:R-:W3:Y:S01]  /*0030*/  LDC R22, c[0x0][0x364] ;  /* 0x0000d900ff167b82 */ /* 0x000ee20000000800 */
[----:B0-----:R-:W-:Y:S01]  /*0040*/  VIADD R1, R1, 0xfffffff8 ;  /* 0xfffffff801017836 */ /* 0x001fe20000000000 */
[----:B------:R-:W3:Y:S01]  /*0050*/  S2R R3, SR_TID.Y ;  /* 0x0000000000037919 */ /* 0x000ee20000002200 */
[----:B------:R-:W0:Y:S01]  /*0060*/  LDCU.64 UR8, c[0x0][0x398] ;  /* 0x00007300ff0877ac */ /* 0x000e220008000a00 */
[----:B------:R-:W4:Y:S04]  /*0070*/  LDCU UR4, c[0x0][0x2f8] ;  /* 0x00005f00ff0477ac */ /* 0x000f280008000800 */
[----:B------:R-:W1:Y:S08]  /*0080*/  S2UR UR7, SR_CTAID.X ;  /* 0x00000000000779c3 */ /* 0x000e700000002500 */
[----:B------:R-:W1:Y:S08]  /*0090*/  LDC R19, c[0x0][0x360] ;  /* 0x0000d800ff137b82 */ /* 0x000e700000000800 */
[----:B------:R-:W3:Y:S01]  /*00a0*/  S2UR UR6, SR_CTAID.Y ;  /* 0x00000000000679c3 */ /* 0x000ee20000002600 */
[----:B----4-:R-:W-:-:S05]  /*00b0*/  IADD3 R2, P1, PT, R1, UR4, RZ ;  /* 0x0000000401027c10 */ /* 0x010fca000ff3e0ff */
[----:B--2---:R-:W-:Y:S02]  /*00c0*/  IMAD.X R18, RZ, RZ, UR5, P1 ;  /* 0x00000005ff127e24 */ /* 0x004fe400088e06ff */
[----:B------:R-:W2:Y:S01]  /*00d0*/  LDC R4, c[0x0][0x3a0] ;  /* 0x0000e800ff047b82 */ /* 0x000ea20000000800 */
[----:B-1----:R-:W-:-:S05]  /*00e0*/  IMAD R19, R19, UR7, R0 ;  /* 0x0000000713137c24 */ /* 0x002fca000f8e0200 */
[----:B0-----:R-:W-:Y:S01]  /*00f0*/  ISETP.GE.AND P0, PT, R19, UR9, PT ;  /* 0x0000000913007c0c */ /* 0x001fe2000bf06270 */
[----:B---3--:R-:W-:-:S05]  /*0100*/  IMAD R22, R22, UR6, R3 ;  /* 0x0000000616167c24 */ /* 0x008fca000f8e0203 */
[----:B------:R-:W-:-:S04]  /*0110*/  ISETP.GE.OR P0, PT, R22, UR8, P0 ;  /* 0x0000000816007c0c */ /* 0x000fc80008706670 */
[----:B--2---:R-:W-:-:S13]  /*0120*/  ISETP.LT.OR P0, PT, R4, 0x1, P0 ;  /* 0x000000010400780c */ /* 0x004fda0000701670 */
[----:B------:R-:W-:Y:S05]  /*0130*/  @P0 EXIT ;  /* 0x000000000000094d */ /* 0x000fea0003800000 */
[----:B------:R-:W0:Y:S01]  /*0140*/  LDCU UR38, c[0x0][0x3a4] ;  /* 0x00007480ff2677ac */ /* 0x000e220008000800 */
[----:B------:R-:W1:Y:S01]  /*0150*/  LDC.64 R16, c[0x0][0x390] ;  /* 0x0000e400ff107b82 */ /* 0x000e620000000a00 */
[----:B------:R-:W-:Y:S01]  /*0160*/  IMAD R3, R22, UR9, R19 ;  /* 0x0000000916037c24 */ /* 0x000fe2000f8e0213 */
[----:B0-----:R-:W-:-:S03]  /*0170*/  UISETP.GE.AND UP0, UPT, UR38, 0x1, UPT ;  /* 0x000000012600788c */ /* 0x001fc6000bf06270 */
[----:B-1----:R-:W-:-:S06]  /*0180*/  IMAD.WIDE R16, R3, 0x4, R16 ;  /* 0x0000000403107825 */ /* 0x002fcc00078e0210 */
[----:B------:R-:W-:Y:S05]  /*0190*/  BRA.U !UP0, `(.L_x_68) ;  /* 0x0000002d08e47547 */ /* 0x000fea000b800000 */
[----:B------:R-:W0:Y:S02]  /*01a0*/  LDCU UR39, c[0x0][0x3a8] ;  /* 0x00007500ff2777ac */ /* 0x000e240008000800 */
[----:B0-----:R-:W-:-:S09]  /*01b0*/  UISETP.GE.AND UP0, UPT, UR39, 0x1, UPT ;  /* 0x000000012700788c */ /* 0x001fd2000bf06270 */
[----:B------:R-:W-:Y:S05]  /*01c0*/  BRA.U !UP0, `(.L_x_69) ;  /* 0x00000029084c7547 */ /* 0x000fea000b800000 */
[----:B------:R-:W0:Y:S01]  /*01d0*/  LDCU.U8 UR4, c[0x0][0x3ac] ;  /* 0x00007580ff0477ac */ /* 0x000e220008000000 */
[----:B------:R-:W1:Y:S01]  /*01e0*/  LDCU.64 UR36, c[0x0][0x358] ;  /* 0x00006b00ff2477ac */ /* 0x000e620008000a00 */
[----:B------:R-:W-:Y:S02]  /*01f0*/  UIADD3 UR38, UPT, UPT, UR38, -0x1, URZ ;  /* 0xffffffff26267890 */ /* 0x000fe4000fffe0ff */
[----:B------:R-:W-:Y:S02]  /*0200*/  UIADD3 UR41, UPT, UPT, UR39, -0x1, URZ ;  /* 0xffffffff27297890 */ /* 0x000fe4000fffe0ff */
[----:B0-----:R-:W-:-:S04]  /*0210*/  UPRMT UR4, UR4, 0x8880, URZ ;  /* 0x0000888004047896 */ /* 0x001fc800080000ff */
[----:B------:R-:W-:-:S09]  /*0220*/  UISETP.NE.AND UP0, UPT, UR4, URZ, UPT ;  /* 0x000000ff0400728c */ /* 0x000fd2000bf05270 */
[----:B-1----:R-:W-:Y:S05]  /*0230*/  BRA.U UP0, `(.L_x_70) ;  /* 0x0000000d00987547 */ /* 0x002fea000b800000 */
[----:B------:R-:W0:Y:S01]  /*0240*/  LDCU.64 UR4, c[0x0][0x380] ;  /* 0x00007000ff0477ac */ /* 0x000e220008000a00 */
[----:B------:R-:W-:Y:S01]  /*0250*/  IMAD.MOV.U32 R18, RZ, RZ, RZ ;  /* 0x000000ffff127224 */ /* 0x000fe200078e00ff */
[----:B------:R-:W1:Y:S01]  /*0260*/  LDCU UR6, c[0x0][0x3a0] ;  /* 0x00007400ff0677ac */ /* 0x000e620008000800 */
[----:B0-----:R-:W-:Y:S01]  /*0270*/  UIADD3 UR39, UP0, UPT, UR4, 0x10, URZ ;  /* 0x0000001004277890 */ /* 0x001fe2000ff1e0ff */
[----:B-1----:R-:W-:-:S03]  /*0280*/  IMAD.U32 R23, RZ, RZ, UR6 ;  /* 0x00000006ff177e24 */ /* 0x002fc6000f8e00ff */
[----:B------:R-:W-:-:S12]  /*0290*/  UIADD3.X UR40, UPT, UPT, URZ, UR5, URZ, UP0, !UPT ;  /* 0x00000005ff287290 */ /* 0x000fd800087fe4ff */
.L_x_88:
[----:B0-----:R-:W0:Y:S01]  /*02a0*/  LDCU UR4, c[0x0][0x3a0] ;  /* 0x00007400ff0477ac */ /* 0x001e220008000800 */
[----:B------:R-:W-:-:S04]  /*02b0*/  MOV R2, 0x8 ;  /* 0x0000000800027802 */ /* 0x000fc80000000f00 */
[----:B------:R1:W2:Y:S01]  /*02c0*/  LDC.64 R6, c[0x4][R2] ;  /* 0x0100000002067b82 */ /* 0x0002a20000000a00 */
[----:B0-----:R-:W-:Y:S01]  /*02d0*/  IADD3 R27, PT, PT, -R18, UR4, RZ ;  /* 0x00000004121b7c10 */ /* 0x001fe2000fffe1ff */
[----:B------:R-:W-:-:S03]  /*02e0*/  IMAD R26, R22, UR4, R18 ;  /* 0x00000004161a7c24 */ /* 0x000fc6000f8e0212 */
[----:B------:R-:W-:-:S05]  /*02f0*/  VIMNMX R0, PT, PT, R27, 0x100, PT ;  /* 0x000001001b007848 */ /* 0x000fca0003fe0100 */
[----:B------:R-:W-:-:S04]  /*0300*/  IMAD.SHL.U32 R0, R0, 0x4, RZ ;  /* 0x0000000400007824 */ /* 0x000fc800078e00ff */
[----:B------:R-:W-:-:S04]  /*0310*/  IMAD.WIDE R24, R0, 0x4, RZ ;  /* 0x0000000400187825 */ /* 0x000fc800078e02ff */
[----:B------:R-:W-:Y:S02]  /*0320*/  IMAD.MOV.U32 R4, RZ, RZ, R24 ;  /* 0x000000ffff047224 */ /* 0x000fe400078e0018 */
[----:B-1----:R-:W-:-:S07]  /*0330*/  IMAD.MOV.U32 R5, RZ, RZ, R25 ;  /* 0x000000ffff057224 */ /* 0x002fce00078e0019 */
[----:B------:R-:W-:-:S07]  /*0340*/  LEPC R20, `(.L_x_71) ;  /* 0x000000001014794e */ /* 0x000fce0000000000 */
[----:B--2---:R-:W-:Y:S05]  /*0350*/  CALL.ABS.NOINC R6 ;  /* 0x0000000006007343 */ /* 0x004fea0003c00000 */
.L_x_71:
[----:B------:R-:W0:Y:S01]  /*0360*/  LDC.64 R2, c[0x4][R2] ;  /* 0x0100000002027b82 */ /* 0x000e220000000a00 */
[----:B------:R-:W-:Y:S02]  /*0370*/  IMAD.MOV.U32 R4, RZ, RZ, R24 ;  /* 0x000000ffff047224 */ /* 0x000fe400078e0018 */
[----:B------:R-:W-:-:S07]  /*0380*/  IMAD.MOV.U32 R5, RZ, RZ, R25 ;  /* 0x000000ffff057224 */ /* 0x000fce00078e0019 */
[----:B------:R-:W-:-:S07]  /*0390*/  LEPC R20, `(.L_x_72) ;  /* 0x000000001014794e */ /* 0x000fce0000000000 */
[----:B0-----:R-:W-:Y:S05]  /*03a0*/  CALL.ABS.NOINC R2 ;  /* 0x0000000002007343 */ /* 0x001fea0003c00000 */
.L_x_72:
[----:B------:R-:W-:Y:S01]  /*03b0*/  ISETP.GE.AND P0, PT, R27, 0x1, PT ;  /* 0x000000011b00780c */ /* 0x000fe20003f06270 */
[----:B------:R-:W-:Y:S01]  /*03c0*/  BSSY.RECONVERGENT B0, `(.L_x_73) ;  /* 0x00000c4000007945 */ /* 0x000fe20003800200 */
[----:B------:R-:W-:-:S11]  /*03d0*/  IMAD.MOV.U32 R0, RZ, RZ, RZ ;  /* 0x000000ffff007224 */ /* 0x000fd600078e00ff */
[----:B------:R-:W-:Y:S05]  /*03e0*/  @!P0 BRA `(.L_x_74) ;  /* 0x0000000c00048947 */ /* 0x000fea0003800000 */
[----:B------:R-:W-:Y:S01]  /*03f0*/  VIMNMX R6, PT, PT, R23, 0x100, PT ;  /* 0x0000010017067848 */ /* 0x000fe20003fe0100 */
[----:B------:R-:W-:Y:S02]  /*0400*/  IMAD.MOV.U32 R7, RZ, RZ, RZ ;  /* 0x000000ffff077224 */ /* 0x000fe400078e00ff */
[----:B------:R-:W-:Y:S01]  /*0410*/  IMAD.MOV.U32 R0, RZ, RZ, RZ ;  /* 0x000000ffff007224 */ /* 0x000fe200078e00ff */
[----:B------:R-:W-:-:S04]  /*0420*/  VIMNMX R6, PT, PT, R6, 0x1, !PT ;  /* 0x0000000106067848 */ /* 0x000fc80007fe0100 */
[C---:B------:R-:W-:Y:S02]  /*0430*/  LOP3.LUT R8, R6.reuse, 0x1f8, RZ, 0xc0, !PT ;  /* 0x000001f806087812 */ /* 0x040fe400078ec0ff */
[C---:B------:R-:W-:Y:S02]  /*0440*/  LOP3.LUT R14, R6.reuse, 0x7, RZ, 0xc0, !PT ;  /* 0x00000007060e7812 */ /* 0x040fe400078ec0ff */
[----:B------:R-:W-:Y:S01]  /*0450*/  LOP3.LUT R20, R6, 0x3, RZ, 0xc0, !PT ;  /* 0x0000000306147812 */ /* 0x000fe200078ec0ff */
[----:B------:R-:W-:-:S07]  /*0460*/  IMAD.MOV R9, RZ, RZ, -R8 ;  /* 0x000000ffff097224 */ /* 0x000fce00078e0a08 */
.L_x_87:
[----:B------:R-:W-:Y:S01]  /*0470*/  BSSY.RECONVERGENT B1, `(.L_x_75) ;  /* 0x00000b4000017945 */ /* 0x000fe20003800200 */
[----:B------:R-:W-:-:S07]  /*0480*/  IMAD.MOV.U32 R10, RZ, RZ, RZ ;  /* 0x000000ffff0a7224 */ /* 0x000fce00078e00ff */
.L_x_86:
[----:B------:R-:W-:Y:S01]  /*0490*/  ISETP.GE.AND P0, PT, R23, 0x8, PT ;  /* 0x000000081700780c */ /* 0x000fe20003f06270 */
[----:B------:R-:W-:Y:S01]  /*04a0*/  BSSY.RECONVERGENT B2, `(.L_x_76) ;  /* 0x0000045000027945 */ /* 0x000fe20003800200 */
[----:B------:R-:W-:Y:S02]  /*04b0*/  IMAD.MOV.U32 R15, RZ, RZ, RZ ;  /* 0x000000ffff0f7224 */ /* 0x000fe400078e00ff */
[----:B------:R-:W-:-:S09]  /*04c0*/  IMAD.MOV.U32 R11, RZ, RZ, RZ ;  /* 0x000000ffff0b7224 */ /* 0x000fd200078e00ff */
[----:B------:R-:W-:Y:S05]  /*04d0*/  @!P0 BRA `(.L_x_77) ;  /* 0x0000000400048947 */ /* 0x000fea0003800000 */
[----:B------:R-:W0:Y:S01]  /*04e0*/  LDC.64 R2, c[0x0][0x388] ;  /* 0x0000e200ff027b82 */ /* 0x000e220000000a00 */
[----:B------:R-:W1:Y:S01]  /*04f0*/  LDCU UR4, c[0x0][0x3a0] ;  /* 0x00007400ff0477ac */ /* 0x000e620008000800 */
[----:B------:R-:W-:Y:S01]  /*0500*/  BSSY.RECONVERGENT B3, `(.L_x_78) ;  /* 0x000003d000037945 */ /* 0x000fe20003800200 */
[----:B------:R-:W-:Y:S02]  /*0510*/  IMAD.MOV.U32 R11, RZ, RZ, RZ ;  /* 0x000000ffff0b7224 */ /* 0x000fe400078e00ff */
[----:B------:R-:W-:Y:S02]  /*0520*/  IMAD.MOV.U32 R12, RZ, RZ, R26 ;  /* 0x000000ffff0c7224 */ /* 0x000fe400078e001a */
[----:B------:R-:W-:Y:S02]  /*0530*/  IMAD.MOV.U32 R13, RZ, RZ, R9 ;  /* 0x000000ffff0d7224 */ /* 0x000fe400078e0009 */
[----:B-1----:R-:W-:-:S04]  /*0540*/  IMAD R5, R19, UR4, R18 ;  /* 0x0000000413057c24 */ /* 0x002fc8000f8e0212 */
[----:B0-----:R-:W-:-:S03]  /*0550*/  IMAD.WIDE R2, R5, 0x4, R2 ;  /* 0x0000000405027825 */ /* 0x001fc600078e0202 */
[----:B------:R-:W-:-:S05]  /*0560*/  IADD3 R4, P0, PT, R2, 0x10, RZ ;  /* 0x0000001002047810 */ /* 0x000fca0007f1e0ff */
[----:B------:R-:W-:-:S08]  /*0570*/  IMAD.X R5, RZ, RZ, R3, P0 ;  /* 0x000000ffff057224 */ /* 0x000fd000000e0603 */
.L_x_79:
[----:B------:R-:W-:Y:S01]  /*0580*/  IMAD.U32 R2, RZ, RZ, UR39 ;  /* 0x00000027ff027e24 */ /* 0x000fe2000f8e00ff */
[----:B------:R-:W2:Y:S01]  /*0590*/  LDG.E R25, desc[UR36][R4.64+-0x10] ;  /* 0xfffff02404197981 */ /* 0x000ea2000c1e1900 */
[----:B------:R-:W-:-:S03]  /*05a0*/  IMAD.U32 R3, RZ, RZ, UR40 ;  /* 0x00000028ff037e24 */ /* 0x000fc6000f8e00ff */
[----:B------:R-:W3:Y:S01]  /*05b0*/  LDG.E R29, desc[UR36][R4.64+-0xc] ;  /* 0xfffff424041d7981 */ /* 0x000ee2000c1e1900 */
[----:B------:R-:W-:-:S03]  /*05c0*/  IMAD.WIDE.U32 R2, R12, 0x4, R2 ;  /* 0x000000040c027825 */ /* 0x000fc600078e0002 */
[----:B------:R-:W4:Y:S04]  /*05d0*/  LDG.E R15, desc[UR36][R4.64+-0x8] ;  /* 0xfffff824040f7981 */ /* 0x000f28000c1e1900 */
[----:B------:R-:W5:Y:S04]  /*05e0*/  LDG.E R30, desc[UR36][R2.64+-0x10] ;  /* 0xfffff024021e7981 */ /* 0x000f68000c1e1900 */
[----:B------:R-:W4:Y:S04]  /*05f0*/  LDG.E R36, desc[UR36][R2.64+-0xc] ;  /* 0xfffff42402247981 */ /* 0x000f28000c1e1900 */
[----:B------:R-:W4:Y:S04]  /*0600*/  LDG.E R21, desc[UR36][R4.64+-0x4] ;  /* 0xfffffc2404157981 */ /* 0x000f28000c1e1900 */
[----:B------:R-:W4:Y:S04]  /*0610*/  LDG.E R24, desc[UR36][R2.64+-0x8] ;  /* 0xfffff82402187981 */ /* 0x000f28000c1e1900 */
[----:B------:R-:W4:Y:S04]  /*0620*/  LDG.E R28, desc[UR36][R2.64+-0x4] ;  /* 0xfffffc24021c7981 */ /* 0x000f28000c1e1900 */
[----:B------:R-:W4:Y:S04]  /*0630*/  LDG.E R27, desc[UR36][R4.64] ;  /* 0x00000024041b7981 */ /* 0x000f28000c1e1900 */
[----:B------:R-:W4:Y:S01]  /*0640*/  LDG.E R32, desc[UR36][R2.64+0x4] ;  /* 0x0000042402207981 */ /* 0x000f22000c1e1900 */
[----:B--2---:R-:W-:-:S02]  /*0650*/  SHF.R.U32.HI R25, RZ, R10, R25 ;  /* 0x0000000aff197219 */ /* 0x004fc40000011619 */
[----:B---3--:R-:W-:Y:S02]  /*0660*/  SHF.R.U32.HI R33, RZ, R10, R29 ;  /* 0x0000000aff217219 */ /* 0x008fe4000001161d */
[----:B------:R-:W2:Y:S01]  /*0670*/  LDG.E R29, desc[UR36][R2.64+0xc] ;  /* 0x00000c24021d7981 */ /* 0x000ea2000c1e1900 */
[-C--:B-----5:R-:W-:Y:S02]  /*0680*/  SHF.R.U32.HI R30, RZ, R7.reuse, R30 ;  /* 0x00000007ff1e7219 */ /* 0x0a0fe4000001161e */
[----:B----4-:R-:W-:Y:S02]  /*0690*/  SHF.R.U32.HI R31, RZ, R7, R36 ;  /* 0x00000007ff1f7219 */ /* 0x010fe40000011624 */
[----:B------:R-:W-:Y:S01]  /*06a0*/  LOP3.LUT R34, R30, 0x1, R25, 0x80, !PT ;  /* 0x000000011e227812 */ /* 0x000fe200078e8019 */
[----:B------:R-:W3:Y:S01]  /*06b0*/  LDG.E R36, desc[UR36][R2.64+0x8] ;  /* 0x0000082402247981 */ /* 0x000ee2000c1e1900 */
[----:B------:R-:W-:-:S03]  /*06c0*/  LOP3.LUT R35, R31, 0x1, R33, 0x80, !PT ;  /* 0x000000011f237812 */ /* 0x000fc600078e8021 */
[----:B------:R-:W4:Y:S04]  /*06d0*/  LDG.E R25, desc[UR36][R4.64+0x4] ;  /* 0x0000042404197981 */ /* 0x000f28000c1e1900 */
[----:B------:R-:W5:Y:S04]  /*06e0*/  LDG.E R30, desc[UR36][R2.64] ;  /* 0x00000024021e7981 */ /* 0x000f68000c1e1900 */
[----:B------:R-:W5:Y:S04]  /*06f0*/  LDG.E R33, desc[UR36][R4.64+0x8] ;  /* 0x0000082404217981 */ /* 0x000f68000c1e1900 */
[----:B------:R0:W5:Y:S01]  /*0700*/  LDG.E R31, desc[UR36][R4.64+0xc] ;  /* 0x00000c24041f7981 */ /* 0x000162000c1e1900 */
[----:B------:R-:W-:Y:S01]  /*0710*/  VIADD R13, R13, 0x8 ;  /* 0x000000080d0d7836 */ /* 0x000fe20000000000 */
[----:B------:R-:W-:-:S02]  /*0720*/  SHF.R.U32.HI R15, RZ, R10, R15 ;  /* 0x0000000aff0f7219 */ /* 0x000fc4000001160f */
[----:B------:R-:W-:Y:S02]  /*0730*/  SHF.R.U32.HI R21, RZ, R10, R21 ;  /* 0x0000000aff157219 */ /* 0x000fe40000011615 */
[-C--:B------:R-:W-:Y:S02]  /*0740*/  SHF.R.U32.HI R24, RZ, R7.reuse, R24 ;  /* 0x00000007ff187219 */ /* 0x080fe40000011618 */
[----:B------:R-:W-:Y:S02]  /*0750*/  SHF.R.U32.HI R28, RZ, R7, R28 ;  /* 0x00000007ff1c7219 */ /* 0x000fe4000001161c */
[----:B------:R-:W-:Y:S02]  /*0760*/  ISETP.NE.AND P0, PT, R13, RZ, PT ;  /* 0x000000ff0d00720c */ /* 0x000fe40003f05270 */
[----:B------:R-:W-:Y:S02]  /*0770*/  IADD3 R34, PT, PT, R35, R34, R11 ;  /* 0x0000002223227210 */ /* 0x000fe40007ffe00b */
[----:B------:R-:W-:-:S02]  /*0780*/  LOP3.LUT R15, R24, 0x1, R15, 0x80, !PT ;  /* 0x00000001180f7812 */ /* 0x000fc400078e800f */
[----:B------:R-:W-:Y:S02]  /*0790*/  LOP3.LUT R21, R28, 0x1, R21, 0x80, !PT ;  /* 0x000000011c157812 */ /* 0x000fe400078e8015 */
[----:B------:R-:W-:Y:S02]  /*07a0*/  SHF.R.U32.HI R27, RZ, R10, R27 ;  /* 0x0000000aff1b7219 */ /* 0x000fe4000001161b */
[----:B------:R-:W-:Y:S02]  /*07b0*/  SHF.R.U32.HI R32, RZ, R7, R32 ;  /* 0x00000007ff207219 */ /* 0x000fe40000011620 */
[----:B------:R-:W-:Y:S02]  /*07c0*/  IADD3 R15, PT, PT, R21, R15, R34 ;  /* 0x0000000f150f7210 */ /* 0x000fe40007ffe022 */
[----:B0-----:R-:W-:Y:S01]  /*07d0*/  IADD3 R4, P1, PT, R4, 0x20, RZ ;  /* 0x0000002004047810 */ /* 0x001fe20007f3e0ff */
[----:B------:R-:W-:-:S04]  /*07e0*/  VIADD R12, R12, 0x8 ;  /* 0x000000080c0c7836 */ /* 0x000fc80000000000 */
[----:B------:R-:W-:Y:S01]  /*07f0*/  IMAD.X R5, RZ, RZ, R5, P1 ;  /* 0x000000ffff057224 */ /* 0x000fe200008e0605 */
[-C--:B--2---:R-:W-:Y:S02]  /*0800*/  SHF.R.U32.HI R29, RZ, R7.reuse, R29 ;  /* 0x00000007ff1d7219 */ /* 0x084fe4000001161d */
[-C--:B---3--:R-:W-:Y:S02]  /*0810*/  SHF.R.U32.HI R36, RZ, R7.reuse, R36 ;  /* 0x00000007ff247219 */ /* 0x088fe40000011624 */
[----:B----4-:R-:W-:Y:S02]  /*0820*/  SHF.R.U32.HI R25, RZ, R10, R25 ;  /* 0x0000000aff197219 */ /* 0x010fe40000011619 */
[----:B-----5:R-:W-:Y:S02]  /*0830*/  SHF.R.U32.HI R30, RZ, R7, R30 ;  /* 0x00000007ff1e7219 */ /* 0x020fe4000001161e */
[----:B------:R-:W-:Y:S02]  /*0840*/  LOP3.LUT R25, R32, 0x1, R25, 0x80, !PT ;  /* 0x0000000120197812 */ /* 0x000fe400078e8019 */
[----:B------:R-:W-:-:S02]  /*0850*/  LOP3.LUT R30, R30, 0x1, R27, 0x80, !PT ;  /* 0x000000011e1e7812 */ /* 0x000fc400078e801b */
        /* <DEDUP_REMOVED lines=8> */
.L_x_78:
[----:B------:R-:W-:-:S07]  /*08e0*/  IMAD.MOV.U32 R15, RZ, RZ, R8 ;  /* 0x000000ffff0f7224 */ /* 0x000fce00078e0008 */
.L_x_77:
[----:B------:R-:W-:Y:S05]  /*08f0*/  BSYNC.RECONVERGENT B2 ;  /* 0x0000000000027941 */ /* 0x000fea0003800200 */
.L_x_76:
[----:B------:R-:W-:Y:S01]  /*0900*/  ISETP.NE.AND P0, PT, R14, RZ, PT ;  /* 0x000000ff0e00720c */ /* 0x000fe20003f05270 */
[----:B------:R-:W-:-:S12]  /*0910*/  BSSY.RECONVERGENT B2, `(.L_x_80) ;  /* 0x000005e000027945 */ /* 0x000fd80003800200 */
[----:B------:R-:W-:Y:S05]  /*0920*/  @!P0 BRA `(.L_x_81) ;  /* 0x0000000400708947 */ /* 0x000fea0003800000 */
[----:B------:R-:W-:Y:S01]  /*0930*/  VIADD R2, R14, 0xffffffff ;  /* 0xffffffff0e027836 */ /* 0x000fe20000000000 */
[----:B------:R-:W-:Y:S01]  /*0940*/  BSSY.RECONVERGENT B3, `(.L_x_82) ;  /* 0x0000029000037945 */ /* 0x000fe20003800200 */
[----:B------:R-:W-:-:S03]  /*0950*/  ISETP.NE.AND P0, PT, R20, RZ, PT ;  /* 0x000000ff1400720c */ /* 0x000fc60003f05270 */
[----:B------:R-:W-:-:S13]  /*0960*/  ISETP.GE.U32.AND P1, PT, R2, 0x3, PT ;  /* 0x000000030200780c */ /* 0x000fda0003f26070 */
[----:B------:R-:W-:Y:S05]  /*0970*/  @!P1 BRA `(.L_x_83) ;  /* 0x0000000000949947 */ /* 0x000fea0003800000 */
[----:B------:R-:W0:Y:S01]  /*0980*/  LDCU UR4, c[0x0][0x3a0] ;  /* 0x00007400ff0477ac */ /* 0x000e220008000800 */
[----:B------:R-:W1:Y:S01]  /*0990*/  LDC.64 R4, c[0x0][0x380] ;  /* 0x0000e000ff047b82 */ /* 0x000e620000000a00 */
[C---:B------:R-:W-:Y:S01]  /*09a0*/  IADD3 R13, P3, PT, R26.reuse, R15, RZ ;  /* 0x0000000f1a0d7210 */ /* 0x040fe20007f7e0ff */
[----:B------:R-:W-:Y:S01]  /*09b0*/  IMAD.IADD R3, R26, 0x1, R15 ;  /* 0x000000011a037824 */ /* 0x000fe200078e020f */
[----:B------:R-:W2:Y:S03]  /*09c0*/  LDCU.128 UR8, c[0x0][0x380] ;  /* 0x00007000ff0877ac */ /* 0x000ea60008000c00 */
[----:B------:R-:W-:Y:S02]  /*09d0*/  IMAD.X R24, RZ, RZ, RZ, P3 ;  /* 0x000000ffff187224 */ /* 0x000fe400018e06ff */
[----:B0-----:R-:W-:-:S05]  /*09e0*/  IMAD R28, R19, UR4, R18 ;  /* 0x00000004131c7c24 */ /* 0x001fca000f8e0212 */
[----:B------:R-:W-:Y:S01]  /*09f0*/  IADD3 R21, P1, PT, R15, R28, RZ ;  /* 0x0000001c0f157210 */ /* 0x000fe20007f3e0ff */
[----:B-1----:R-:W-:-:S03]  /*0a00*/  IMAD.WIDE.U32 R4, R3, 0x4, R4 ;  /* 0x0000000403047825 */ /* 0x002fc600078e0004 */
[----:B------:R-:W-:Y:S02]  /*0a10*/  LEA.HI.X.SX32 R28, R28, RZ, 0x1, P1 ;  /* 0x000000ff1c1c7211 */ /* 0x000fe400008f0eff */
[----:B--2---:R-:W-:Y:S02]  /*0a20*/  LEA R2, P2, R21, UR10, 0x2 ;  /* 0x0000000a15027c11 */ /* 0x004fe4000f8410ff */
[----:B------:R-:W-:Y:S01]  /*0a30*/  LEA R12, P1, R13, UR8, 0x2 ;  /* 0x000000080d0c7c11 */ /* 0x000fe2000f8210ff */
[----:B------:R-:W2:Y:S01]  /*0a40*/  LDG.E R4, desc[UR36][R4.64] ;  /* 0x0000002404047981 */ /* 0x000ea2000c1e1900 */
[----:B------:R-:W-:Y:S02]  /*0a50*/  LEA.HI.X R3, R21, UR11, R28, 0x2, P2 ;  /* 0x0000000b15037c11 */ /* 0x000fe400090f141c */
[----:B------:R-:W-:-:S03]  /*0a60*/  LEA.HI.X R13, R13, UR9, R24, 0x2, P1 ;  /* 0x000000090d0d7c11 */ /* 0x000fc600088f1418 */
        /* <DEDUP_REMOVED lines=22> */
.L_x_83:
[----:B------:R-:W-:Y:S05]  /*0bd0*/  BSYNC.RECONVERGENT B3 ;  /* 0x0000000000037941 */ /* 0x000fea0003800200 */
.L_x_82:
[----:B------:R-:W-:Y:S05]  /*0be0*/  @!P0 BRA `(.L_x_81) ;  /* 0x0000000000c08947 */ /* 0x000fea0003800000 */
[----:B------:R-:W-:Y:S01]  /*0bf0*/  ISETP.NE.AND P1, PT, R20, 0x1, PT ;  /* 0x000000011400780c */ /* 0x000fe20003f25270 */
[----:B------:R-:W-:Y:S01]  /*0c00*/  BSSY.RECONVERGENT B3, `(.L_x_84) ;  /* 0x000001d000037945 */ /* 0x000fe20003800200 */
[----:B------:R-:W-:-:S11]  /*0c10*/  LOP3.LUT P0, RZ, R6, 0x1, RZ, 0xc0, !PT ;  /* 0x0000000106ff7812 */ /* 0x000fd6000780c0ff */
[----:B------:R-:W-:Y:S05]  /*0c20*/  @!P1 BRA `(.L_x_85) ;  /* 0x0000000000689947 */ /* 0x000fea0003800000 */
[----:B------:R-:W0:Y:S01]  /*0c30*/  LDCU UR4, c[0x0][0x3a0] ;  /* 0x00007400ff0477ac */ /* 0x000e220008000800 */
[----:B------:R-:W1:Y:S01]  /*0c40*/  LDC.64 R12, c[0x0][0x380] ;  /* 0x0000e000ff0c7b82 */ /* 0x000e620000000a00 */
[C---:B------:R-:W-:Y:S01]  /*0c50*/  IADD3 R21, P2, PT, R26.reuse, R15, RZ ;  /* 0x0000000f1a157210 */ /* 0x040fe20007f5e0ff */
[----:B------:R-:W-:Y:S01]  /*0c60*/  IMAD.IADD R3, R26, 0x1, R15 ;  /* 0x000000011a037824 */ /* 0x000fe200078e020f */
[----:B------:R-:W2:Y:S03]  /*0c70*/  LDCU.128 UR8, c[0x0][0x380] ;  /* 0x00007000ff0877ac */ /* 0x000ea60008000c00 */
[----:B------:R-:W-:Y:S02]  /*0c80*/  IMAD.X R28, RZ, RZ, RZ, P2 ;  /* 0x000000ffff1c7224 */ /* 0x000fe400010e06ff */
[----:B0-----:R-:W-:Y:S01]  /*0c90*/  IMAD R24, R19, UR4, R18 ;  /* 0x0000000413187c24 */ /* 0x001fe2000f8e0212 */
[----:B--2---:R-:W-:-:S04]  /*0ca0*/  LEA R2, P3, R21, UR8, 0x2 ;  /* 0x0000000815027c11 */ /* 0x004fc8000f8610ff */
[----:B------:R-:W-:Y:S01]  /*0cb0*/  IADD3 R5, P1, PT, R15, R24, RZ ;  /* 0x000000180f057210 */ /* 0x000fe20007f3e0ff */
[----:B-1----:R-:W-:Y:S01]  /*0cc0*/  IMAD.WIDE.U32 R12, R3, 0x4, R12 ;  /* 0x00000004030c7825 */ /* 0x002fe200078e000c */
[----:B------:R-:W-:Y:S02]  /*0cd0*/  LEA.HI.X R3, R21, UR9, R28, 0x2, P3 ;  /* 0x0000000915037c11 */ /* 0x000fe400098f141c */
[C---:B------:R-:W-:Y:S02]  /*0ce0*/  LEA R4, P2, R5.reuse, UR10, 0x2 ;  /* 0x0000000a05047c11 */ /* 0x040fe4000f8410ff */
[----:B------:R-:W-:Y:S01]  /*0cf0*/  LEA.HI.X.SX32 R24, R24, RZ, 0x1, P1 ;  /* 0x000000ff18187211 */ /* 0x000fe200008f0eff */
[----:B------:R-:W2:Y:S03]  /*0d00*/  LDG.E R12, desc[UR36][R12.64] ;  /* 0x000000240c0c7981 */ /* 0x000ea6000c1e1900 */
[----:B------:R-:W-:Y:S01]  /*0d10*/  LEA.HI.X R5, R5, UR11, R24, 0x2, P2 ;  /* 0x0000000b05057c11 */ /* 0x000fe200090f1418 */
[----:B------:R-:W3:Y:S04]  /*0d20*/  LDG.E R2, desc[UR36][R2.64+0x4] ;  /* 0x0000042402027981 */ /* 0x000ee8000c1e1900 */
[----:B------:R-:W4:Y:S04]  /*0d30*/  LDG.E R25, desc[UR36][R4.64] ;  /* 0x0000002404197981 */ /* 0x000f28000c1e1900 */
[----:B------:R-:W5:Y:S01]  /*0d40*/  LDG.E R29, desc[UR36][R4.64+0x4] ;  /* 0x00000424041d7981 */ /* 0x000f62000c1e1900 */
[----:B------:R-:W-:Y:S01]  /*0d50*/  VIADD R15, R15, 0x2 ;  /* 0x000000020f0f7836 */ /* 0x000fe20000000000 */
[----:B--2---:R-:W-:-:S02]  /*0d60*/  SHF.R.U32.HI R21, RZ, R7, R12 ;  /* 0x00000007ff157219 */ /* 0x004fc4000001160c */
[----:B---3--:R-:W-:Y:S02]  /*0d70*/  SHF.R.U32.HI R27, RZ, R7, R2 ;  /* 0x00000007ff1b7219 */ /* 0x008fe40000011602 */
[-C--:B----4-:R-:W-:Y:S02]  /*0d80*/  SHF.R.U32.HI R24, RZ, R10.reuse, R25 ;  /* 0x0000000aff187219 */ /* 0x090fe40000011619 */
[----:B-----5:R-:W-:Y:S02]  /*0d90*/  SHF.R.U32.HI R28, RZ, R10, R29 ;  /* 0x0000000aff1c7219 */ /* 0x020fe4000001161d */
[----:B------:R-:W-:Y:S02]  /*0da0*/  LOP3.LUT R24, R21, 0x1, R24, 0x80, !PT ;  /* 0x0000000115187812 */ /* 0x000fe400078e8018 */
[----:B------:R-:W-:-:S04]  /*0db0*/  LOP3.LUT R27, R27, 0x1, R28, 0x80, !PT ;  /* 0x000000011b1b7812 */ /* 0x000fc800078e801c */
[----:B------:R-:W-:-:S07]  /*0dc0*/  IADD3 R11, PT, PT, R27, R24, R11 ;  /* 0x000000181b0b7210 */ /* 0x000fce0007ffe00b */
.L_x_85:
[----:B------:R-:W-:Y:S05]  /*0dd0*/  BSYNC.RECONVERGENT B3 ;  /* 0x0000000000037941 */ /* 0x000fea0003800200 */
.L_x_84:
[----:B------:R-:W-:Y:S05]  /*0de0*/  @!P0 BRA `(.L_x_81) ;  /* 0x0000000000408947 */ /* 0x000fea0003800000 */
[----:B------:R-:W0:Y:S01]  /*0df0*/  LDCU UR4, c[0x0][0x3a0] ;  /* 0x00007400ff0477ac */ /* 0x000e220008000800 */
[----:B------:R-:W1:Y:S01]  /*0e00*/  LDC.64 R2, c[0x0][0x380] ;  /* 0x0000e000ff027b82 */ /* 0x000e620000000a00 */
[----:B------:R-:W-:Y:S01]  /*0e10*/  IMAD.IADD R5, R26, 0x1, R15 ;  /* 0x000000011a057824 */ /* 0x000fe200078e020f */
[----:B------:R-:W2:Y:S01]  /*0e20*/  LDCU.64 UR6, c[0x0][0x388] ;  /* 0x00007100ff0677ac */ /* 0x000ea20008000a00 */
[----:B0-----:R-:W-:-:S05]  /*0e30*/  IMAD R4, R19, UR4, R18 ;  /* 0x0000000413047c24 */ /* 0x001fca000f8e0212 */
[----:B------:R-:W-:Y:S01]  /*0e40*/  IADD3 R12, P0, PT, R4, R15, RZ ;  /* 0x0000000f040c7210 */ /* 0x000fe20007f1e0ff */
[----:B-1----:R-:W-:-:S03]  /*0e50*/  IMAD.WIDE.U32 R2, R5, 0x4, R2 ;  /* 0x0000000405027825 */ /* 0x002fc600078e0002 */
[----:B------:R-:W-:Y:S02]  /*0e60*/  LEA.HI.X.SX32 R13, R4, RZ, 0x1, P0 ;  /* 0x000000ff040d7211 */ /* 0x000fe400000f0eff */
[C---:B--2---:R-:W-:Y:S01]  /*0e70*/  LEA R4, P0, R12.reuse, UR6, 0x2 ;  /* 0x000000060c047c11 */ /* 0x044fe2000f8010ff */
[----:B------:R-:W2:Y:S03]  /*0e80*/  LDG.E R2, desc[UR36][R2.64] ;  /* 0x0000002402027981 */ /* 0x000ea6000c1e1900 */
[----:B------:R-:W-:-:S06]  /*0e90*/  LEA.HI.X R5, R12, UR7, R13, 0x2, P0 ;  /* 0x000000070c057c11 */ /* 0x000fcc00080f140d */
[----:B------:R-:W3:Y:S01]  /*0ea0*/  LDG.E R5, desc[UR36][R4.64] ;  /* 0x0000002404057981 */ /* 0x000ee2000c1e1900 */
[----:B--2---:R-:W-:Y:S02]  /*0eb0*/  SHF.R.U32.HI R12, RZ, R7, R2 ;  /* 0x00000007ff0c7219 */ /* 0x004fe40000011602 */
[----:B---3--:R-:W-:-:S04]  /*0ec0*/  SHF.R.U32.HI R13, RZ, R10, R5 ;  /* 0x0000000aff0d7219 */ /* 0x008fc80000011605 */
[----:B------:R-:W-:-:S05]  /*0ed0*/  LOP3.LUT R12, R12, 0x1, R13, 0x80, !PT ;  /* 0x000000010c0c7812 */ /* 0x000fca00078e800d */
[----:B------:R-:W-:-:S07]  /*0ee0*/  IMAD.IADD R11, R11, 0x1, R12 ;  /* 0x000000010b0b7824 */ /* 0x000fce00078e020c */
.L_x_81:
[----:B------:R-:W-:Y:S05]  /*0ef0*/  BSYNC.RECONVERGENT B2 ;  /* 0x0000000000027941 */ /* 0x000fea0003800200 */
.L_x_80:
[----:B------:R-:W0:Y:S01]  /*0f00*/  LDCU UR4, c[0x0][0x3a8] ;  /* 0x00007500ff0477ac */ /* 0x000e220008000800 */
[----:B------:R-:W-:Y:S01]  /*0f10*/  ISETP.NE.AND P0, PT, R7, UR38, PT ;  /* 0x0000002607007c0c */ /* 0x000fe2000bf05270 */
[C---:B------:R-:W-:Y:S01]  /*0f20*/  IMAD.IADD R2, R10.reuse, 0x1, R7 ;  /* 0x000000010a027824 */ /* 0x040fe200078e0207 */
[C---:B------:R-:W-:Y:S01]  /*0f30*/  ISETP.NE.AND P1, PT, R10.reuse, UR41, PT ;  /* 0x000000290a007c0c */ /* 0x040fe2000bf25270 */
[----:B------:R-:W-:-:S10]  /*0f40*/  VIADD R10, R10, 0x1 ;  /* 0x000000010a0a7836 */ /* 0x000fd40000000000 */
[----:B------:R-:W-:Y:S01]  /*0f50*/  @!P0 IMAD.MOV R11, RZ, RZ, -R11 ;  /* 0x000000ffff0b8224 */ /* 0x000fe200078e0a0b */
[----:B0-----:R-:W-:-:S03]  /*0f60*/  ISETP.NE.AND P0, PT, R10, UR4, PT ;  /* 0x000000040a007c0c */ /* 0x001fc6000bf05270 */
[----:B------:R-:W-:-:S05]  /*0f70*/  @!P1 IMAD.MOV R11, RZ, RZ, -R11 ;  /* 0x000000ffff0b9224 */ /* 0x000fca00078e0a0b */
[----:B------:R-:W-:-:S05]  /*0f80*/  SHF.L.U32 R3, R11, R2, RZ ;  /* 0x000000020b037219 */ /* 0x000fca00000006ff */
[----:B------:R-:W-:Y:S01]  /*0f90*/  IMAD.IADD R0, R3, 0x1, R0 ;  /* 0x0000000103007824 */ /* 0x000fe200078e0200 */
[----:B------:R-:W-:Y:S06]  /*0fa0*/  @P0 BRA `(.L_x_86) ;  /* 0xfffffff400380947 */ /* 0x000fec000383ffff */
[----:B------:R-:W-:Y:S05]  /*0fb0*/  BSYNC.RECONVERGENT B1 ;  /* 0x0000000000017941 */ /* 0x000fea0003800200 */
.L_x_75:
[----:B------:R-:W0:Y:S01]  /*0fc0*/  LDCU UR4, c[0x0][0x3a4] ;  /* 0x00007480ff0477ac */ /* 0x000e220008000800 */
[----:B------:R-:W-:-:S05]  /*0fd0*/  VIADD R7, R7, 0x1 ;  /* 0x0000000107077836 */ /* 0x000fca0000000000 */
[----:B0-----:R-:W-:-:S13]  /*0fe0*/  ISETP.NE.AND P0, PT, R7, UR4, PT ;  /* 0x0000000407007c0c */ /* 0x001fda000bf05270 */
[----:B------:R-:W-:Y:S05]  /*0ff0*/  @P0 BRA `(.L_x_87) ;  /* 0xfffffff4001c0947 */ /* 0x000fea000383ffff */
.L_x_74:
[----:B------:R-:W-:Y:S05]  /*1000*/  BSYNC.RECONVERGENT B0 ;  /* 0x0000000000007941 */ /* 0x000fea0003800200 */
.L_x_73:
[----:B------:R-:W2:Y:S01]  /*1010*/  LDG.E R3, desc[UR36][R16.64] ;  /* 0x0000002410037981 */ /* 0x000ea2000c1e1900 */
[----:B------:R-:W0:Y:S01]  /*1020*/  LDCU UR4, c[0x0][0x3a0] ;  /* 0x00007400ff0477ac */ /* 0x000e220008000800 */
[----:B------:R-:W-:Y:S02]  /*1030*/  VIADD R18, R18, 0x100 ;  /* 0x0000010012127836 */ /* 0x000fe40000000000 */
[----:B------:R-:W-:-:S03]  /*1040*/  VIADD R23, R23, 0xffffff00 ;  /* 0xffffff0017177836 */ /* 0x000fc60000000000 */
[----:B0-----:R-:W-:Y:S01]  /*1050*/  ISETP.GE.AND P0, PT, R18, UR4, PT ;  /* 0x0000000412007c0c */ /* 0x001fe2000bf06270 */
[----:B--2---:R-:W-:-:S05]  /*1060*/  IMAD.IADD R3, R3, 0x1, R0 ;  /* 0x0000000103037824 */ /* 0x004fca00078e0200 */
[----:B------:R0:W-:Y:S07]  /*1070*/  STG.E desc[UR36][R16.64], R3 ;  /* 0x0000000310007986 */ /* 0x0001ee000c101924 */
[----:B------:R-:W-:Y:S05]  /*1080*/  @!P0 BRA `(.L_x_88) ;  /* 0xfffffff000848947 */ /* 0x000fea000383ffff */
[----:B------:R-:W-:Y:S05]  /*1090*/  EXIT ;  /* 0x000000000000794d */ /* 0x000fea0003800000 */
.L_x_70:
[----:B------:R-:W0:Y:S01]  /*10a0*/  LDCU UR4, c[0x0][0x3a0] ;  /* 0x00007400ff0477ac */ /* 0x000e220008000800 */
[----:B------:R-:W-:Y:S01]  /*10b0*/  IMAD.MOV.U32 R23, RZ, RZ, RZ ;  /* 0x000000ffff177224 */ /* 0x000fe200078e00ff */
[----:B------:R-:W-:Y:S01]  /*10c0*/  ULOP3.LUT UR39, UR39, 0x7ffffffc, URZ, 0xc0, !UPT ;  /* 0x7ffffffc27277892 */ /* 0x000fe2000f8ec0ff */
[----:B0-----:R-:W-:-:S11]  /*10d0*/  IMAD.U32 R24, RZ, RZ, UR4 ;  /* 0x00000004ff187e24 */ /* 0x001fd6000f8e00ff */
.L_x_128:
[----:B0-----:R-:W0:Y:S01]  /*10e0*/  LDCU UR4, c[0x0][0x3a0] ;  /* 0x00007400ff0477ac */ /* 0x001e220008000800 */
[----:B------:R-:W-:-:S04]  /*10f0*/  MOV R28, 0x8 ;  /* 0x00000008001c7802 */ /* 0x000fc80000000f00 */
[----:B------:R1:W2:Y:S01]  /*1100*/  LDC.64 R6, c[0x4][R28] ;  /* 0x010000001c067b82 */ /* 0x0002a20000000a00 */
[----:B0-----:R-:W-:Y:S01]  /*1110*/  IADD3 R30, PT, PT, -R23, UR4, RZ ;  /* 0x00000004171e7c10 */ /* 0x001fe2000fffe1ff */
[--C-:B------:R-:W-:Y:S02]  /*1120*/  IMAD R25, R22, UR4, R23.reuse ;  /* 0x0000000416197c24 */ /* 0x100fe4000f8e0217 */
[----:B------:R-:W-:Y:S01]  /*1130*/  IMAD R26, R19, UR4, R23 ;  /* 0x00000004131a7c24 */ /* 0x000fe2000f8e0217 */
[----:B------:R-:W-:Y:S01]  /*1140*/  VIMNMX R0, PT, PT, R30, 0x100, PT ;  /* 0x000001001e007848 */ /* 0x000fe20003fe0100 */
[----:B------:R-:W-:-:S04]  /*1150*/  VIADD R23, R23, 0x100 ;  /* 0x0000010017177836 */ /* 0x000fc80000000000 */
[----:B------:R-:W-:Y:S01]  /*1160*/  IMAD.SHL.U32 R0, R0, 0x4, RZ ;  /* 0x0000000400007824 */ /* 0x000fe200078e00ff */
[----:B------:R-:W-:-:S03]  /*1170*/  ISETP.GE.AND P0, PT, R23, UR4, PT ;  /* 0x0000000417007c0c */ /* 0x000fc6000bf06270 */
[----:B------:R-:W-:Y:S01]  /*1180*/  IMAD.WIDE R16, R0, 0x4, RZ ;  /* 0x0000000400107825 */ /* 0x000fe200078e02ff */
[----:B------:R-:W-:-:S03]  /*1190*/  P2R R27, PR, RZ, 0x1 ;  /* 0x00000001ff1b7803 */ /* 0x000fc60000000000 */
[----:B------:R-:W-:Y:S02]  /*11a0*/  IMAD.MOV.U32 R4, RZ, RZ, R16 ;  /* 0x000000ffff047224 */ /* 0x000fe400078e0010 */
[----:B-1----:R-:W-:-:S07]  /*11b0*/  IMAD.MOV.U32 R5, RZ, RZ, R17 ;  /* 0x000000ffff057224 */ /* 0x002fce00078e0011 */
[----:B------:R-:W-:-:S07]  /*11c0*/  LEPC R20, `(.L_x_89) ;  /* 0x000000001014794e */ /* 0x000fce0000000000 */
[----:B--2---:R-:W-:Y:S05]  /*11d0*/  CALL.ABS.NOINC R6 ;  /* 0x0000000006007343 */ /* 0x004fea0003c00000 */
.L_x_89:
[----:B------:R-:W0:Y:S01]  /*11e0*/  LDC.64 R28, c[0x4][R28] ;  /* 0x010000001c1c7b82 */ /* 0x000e220000000a00 */
[----:B------:R-:W-:Y:S02]  /*11f0*/  IMAD.MOV.U32 R4, RZ, RZ, R16 ;  /* 0x000000ffff047224 */ /* 0x000fe400078e0010 */
[----:B------:R-:W-:-:S07]  /*1200*/  IMAD.MOV.U32 R5, RZ, RZ, R17 ;  /* 0x000000ffff057224 */ /* 0x000fce00078e0011 */
[----:B------:R-:W-:-:S07]  /*1210*/  LEPC R20, `(.L_x_90) ;  /* 0x000000001014794e */ /* 0x000fce0000000000 */
[----:B0-----:R-:W-:Y:S05]  /*1220*/  CALL.ABS.NOINC R28 ;  /* 0x000000001c007343 */ /* 0x001fea0003c00000 */
.L_x_90:
[----:B------:R-:W-:Y:S01]  /*1230*/  ISETP.GT.AND P0, PT, R30, RZ, PT ;  /* 0x000000ff1e00720c */ /* 0x000fe20003f04270 */
[----:B------:R-:W-:-:S12]  /*1240*/  BSSY.RECONVERGENT B8, `(.L_x_91) ;  /* 0x0000180000087945 */ /* 0x000fd80003800200 */
[----:B------:R-:W-:Y:S05]  /*1250*/  @P0 BRA `(.L_x_92) ;  /* 0x0000000400880947 */ /* 0x000fea0003800000 */
[----:B------:R-:W-:Y:S01]  /*1260*/  BSSY.RECONVERGENT B7, `(.L_x_93) ;  /* 0x000005f000077945 */ /* 0x000fe20003800200 */
[----:B------:R-:W-:-:S07]  /*1270*/  IMAD.MOV.U32 R17, RZ, RZ, RZ ;  /* 0x000000ffff117224 */ /* 0x000fce00078e00ff */
.L_x_103:
[----:B------:R-:W0:Y:S01]  /*1280*/  LDCU UR4, c[0x0][0x3a8] ;  /* 0x00007500ff0477ac */ /* 0x000e220008000800 */
[----:B------:R-:W-:Y:S01]  /*1290*/  VIADD R17, R17, 0x1 ;  /* 0x0000000111117836 */ /* 0x000fe20000000000 */
[----:B------:R-:W1:Y:S01]  /*12a0*/  LDCU UR5, c[0x0][0x3a4] ;  /* 0x00007480ff0577ac */ /* 0x000e620008000800 */
[----:B0-----:R-:W-:-:S03]  /*12b0*/  UISETP.GE.U32.AND UP0, UPT, UR4, 0x4, UPT ;  /* 0x000000040400788c */ /* 0x001fc6000bf06070 */
[----:B-1----:R-:W-:-:S04]  /*12c0*/  ISETP.NE.AND P0, PT, R17, UR5, PT ;  /* 0x0000000511007c0c */ /* 0x002fc8000bf05270 */
[----:B------:R-:W-:Y:S02]  /*12d0*/  P2R R25, PR, RZ, 0x1 ;  /* 0x00000001ff197803 */ /* 0x000fe40000000000 */
[----:B------:R-:W-:Y:S07]  /*12e0*/  BRA.U !UP0, `(.L_x_94) ;  /* 0x0000000108b47547 */ /* 0x000fee000b800000 */
[----:B------:R-:W-:Y:S01]  /*12f0*/  BSSY.RECONVERGENT B6, `(.L_x_94) ;  /* 0x000002c000067945 */ /* 0x000fe20003800200 */
[----:B------:R-:W-:-:S07]  /*1300*/  IMAD.MOV.U32 R16, RZ, RZ, RZ ;  /* 0x000000ffff107224 */ /* 0x000fce00078e00ff */
.L_x_99:
[----:B------:R-:W-:Y:S01]  /*1310*/  MOV R28, 0x0 ;  /* 0x00000000001c7802 */ /* 0x000fe20000000f00 */
[----:B------:R0:W-:Y:S01]  /*1320*/  STL [R1], RZ ;  /* 0x000000ff01007387 */ /* 0x0001e20000100800 */
[----:B------:R-:W1:Y:S01]  /*1330*/  LDCU.64 UR4, c[0x4][0x10] ;  /* 0x01000200ff0477ac */ /* 0x000e620008000a00 */
[----:B------:R-:W-:Y:S01]  /*1340*/  VIADD R16, R16, 0x4 ;  /* 0x0000000410107836 */ /* 0x000fe20000000000 */
[----:B------:R0:W2:Y:S01]  /*1350*/  LDC.64 R8, c[0x4][R28] ;  /* 0x010000001c087b82 */ /* 0x0000a20000000a00 */
[----:B------:R-:W-:Y:S02]  /*1360*/  IMAD.MOV.U32 R6, RZ, RZ, R2 ;  /* 0x000000ffff067224 */ /* 0x000fe400078e0002 */
[----:B------:R-:W-:Y:S01]  /*1370*/  IMAD.MOV.U32 R7, RZ, RZ, R18 ;  /* 0x000000ffff077224 */ /* 0x000fe200078e0012 */
[----:B------:R-:W-:-:S04]  /*1380*/  ISETP.NE.AND P0, PT, R16, UR39, PT ;  /* 0x0000002710007c0c */ /* 0x000fc8000bf05270 */
[----:B------:R-:W-:Y:S01]  /*1390*/  P2R R26, PR, RZ, 0x1 ;  /* 0x00000001ff1a7803 */ /* 0x000fe20000000000 */
[----:B-1----:R-:W-:Y:S02]  /*13a0*/  IMAD.U32 R4, RZ, RZ, UR4 ;  /* 0x00000004ff047e24 */ /* 0x002fe4000f8e00ff */
[----:B0-----:R-:W-:-:S07]  /*13b0*/  IMAD.U32 R5, RZ, RZ, UR5 ;  /* 0x00000005ff057e24 */ /* 0x001fce000f8e00ff */
[----:B------:R-:W-:-:S07]  /*13c0*/  LEPC R20, `(.L_x_95) ;  /* 0x000000001014794e */ /* 0x000fce0000000000 */
[----:B--2---:R-:W-:Y:S05]  /*13d0*/  CALL.ABS.NOINC R8 ;  /* 0x0000000008007343 */ /* 0x004fea0003c00000 */
.L_x_95:
[----:B------:R0:W-:Y:S01]  /*13e0*/  STL [R1], RZ ;  /* 0x000000ff01007387 */ /* 0x0001e20000100800 */
[----:B------:R0:W1:Y:S01]  /*13f0*/  LDC.64 R8, c[0x4][R28] ;  /* 0x010000001c087b82 */ /* 0x0000620000000a00 */
[----:B------:R-:W2:Y:S01]  /*1400*/  LDCU.64 UR4, c[0x4][0x10] ;  /* 0x01000200ff0477ac */ /* 0x000ea20008000a00 */
[----:B------:R-:W-:Y:S02]  /*1410*/  IMAD.MOV.U32 R6, RZ, RZ, R2 ;  /* 0x000000ffff067224 */ /* 0x000fe400078e0002 */
[----:B------:R-:W-:Y:S02]  /*1420*/  IMAD.MOV.U32 R7, RZ, RZ, R18 ;  /* 0x000000ffff077224 */ /* 0x000fe400078e0012 */
[----:B--2---:R-:W-:Y:S02]  /*1430*/  IMAD.U32 R4, RZ, RZ, UR4 ;  /* 0x00000004ff047e24 */ /* 0x004fe4000f8e00ff */
[----:B0-----:R-:W-:-:S07]  /*1440*/  IMAD.U32 R5, RZ, RZ, UR5 ;  /* 0x00000005ff057e24 */ /* 0x001fce000f8e00ff */
[----:B------:R-:W-:-:S07]  /*1450*/  LEPC R20, `(.L_x_96) ;  /* 0x000000001014794e */ /* 0x000fce0000000000 */
[----:B-1----:R-:W-:Y:S05]  /*1460*/  CALL.ABS.NOINC R8 ;  /* 0x0000000008007343 */ /* 0x002fea0003c00000 */
.L_x_96:
        /* <DEDUP_REMOVED lines=9> */
.L_x_97:
        /* <DEDUP_REMOVED lines=9> */
.L_x_98:
[----:B------:R-:W-:-:S13]  /*1590*/  ISETP.NE.AND P6, PT, R26, RZ, PT ;  /* 0x000000ff1a00720c */ /* 0x000fda0003fc5270 */
[----:B------:R-:W-:Y:S05]  /*15a0*/  @P6 BRA `(.L_x_99) ;  /* 0xfffffffc00586947 */ /* 0x000fea000383ffff */
[----:B------:R-:W-:Y:S05]  /*15b0*/  BSYNC.RECONVERGENT B6 ;  /* 0x0000000000067941 */ /* 0x000fea0003800200 */
.L_x_94:
[----:B------:R-:W0:Y:S02]  /*15c0*/  LDC R26, c[0x0][0x3a8] ;  /* 0x0000ea00ff1a7b82 */ /* 0x000e240000000800 */
[----:B0-----:R-:W-:-:S13]  /*15d0*/  LOP3.LUT P0, R26, R26, 0x3, RZ, 0xc0, !PT ;  /* 0x000000031a1a7812 */ /* 0x001fda000780c0ff */
[----:B------:R-:W-:Y:S05]  /*15e0*/  @!P0 BRA `(.L_x_100) ;  /* 0x0000000000908947 */ /* 0x000fea0003800000 */
[----:B------:R-:W-:Y:S01]  /*15f0*/  MOV R16, 0x0 ;  /* 0x0000000000107802 */ /* 0x000fe20000000f00 */
[----:B------:R0:W-:Y:S01]  /*1600*/  STL [R1], RZ ;  /* 0x000000ff01007387 */ /* 0x0001e20000100800 */
[----:B------:R-:W1:Y:S01]  /*1610*/  LDCU.64 UR4, c[0x4][0x10] ;  /* 0x01000200ff0477ac */ /* 0x000e620008000a00 */
[----:B------:R-:W-:Y:S01]  /*1620*/  ISETP.NE.AND P0, PT, R26, 0x1, PT ;  /* 0x000000011a00780c */ /* 0x000fe20003f05270 */
[----:B------:R0:W2:Y:S01]  /*1630*/  LDC.64 R8, c[0x4][R16] ;  /* 0x0100000010087b82 */ /* 0x0000a20000000a00 */
[----:B------:R-:W-:Y:S02]  /*1640*/  IMAD.MOV.U32 R6, RZ, RZ, R2 ;  /* 0x000000ffff067224 */ /* 0x000fe400078e0002 */
[----:B------:R-:W-:Y:S01]  /*1650*/  P2R R0, PR, RZ, 0x1 ;  /* 0x00000001ff007803 */ /* 0x000fe20000000000 */
[----:B------:R-:W-:Y:S02]  /*1660*/  IMAD.MOV.U32 R7, RZ, RZ, R18 ;  /* 0x000000ffff077224 */ /* 0x000fe400078e0012 */
[----:B-1----:R-:W-:-:S02]  /*1670*/  IMAD.U32 R4, RZ, RZ, UR4 ;  /* 0x00000004ff047e24 */ /* 0x002fc4000f8e00ff */
[----:B0-----:R-:W-:-:S07]  /*1680*/  IMAD.U32 R5, RZ, RZ, UR5 ;  /* 0x00000005ff057e24 */ /* 0x001fce000f8e00ff */
[----:B------:R-:W-:-:S07]  /*1690*/  LEPC R20, `(.L_x_101) ;  /* 0x000000001014794e */ /* 0x000fce0000000000 */
[----:B--2---:R-:W-:Y:S05]  /*16a0*/  CALL.ABS.NOINC R8 ;  /* 0x0000000008007343 */ /* 0x004fea0003c00000 */
.L_x_101:
[----:B------:R-:W-:-:S13]  /*16b0*/  ISETP.NE.AND P6, PT, R26, 0x1, PT ;  /* 0x000000011a00780c */ /* 0x000fda0003fc5270 */
[----:B------:R-:W-:Y:S05]  /*16c0*/  @!P6 BRA `(.L_x_100) ;  /* 0x000000000058e947 */ /* 0x000fea0003800000 */
[----:B------:R0:W-:Y:S01]  /*16d0*/  STL [R1], RZ ;  /* 0x000000ff01007387 */ /* 0x0001e20000100800 */
[----:B------:R0:W1:Y:S01]  /*16e0*/  LDC.64 R8, c[0x4][R16] ;  /* 0x0100000010087b82 */ /* 0x0000620000000a00 */
[----:B------:R-:W2:Y:S01]  /*16f0*/  LDCU.64 UR4, c[0x4][0x10] ;  /* 0x01000200ff0477ac */ /* 0x000ea20008000a00 */
[----:B------:R-:W-:Y:S01]  /*1700*/  ISETP.NE.AND P0, PT, R26, 0x2, PT ;  /* 0x000000021a00780c */ /* 0x000fe20003f05270 */
[----:B------:R-:W-:Y:S02]  /*1710*/  IMAD.MOV.U32 R6, RZ, RZ, R2 ;  /* 0x000000ffff067224 */ /* 0x000fe400078e0002 */
[----:B------:R-:W-:Y:S01]  /*1720*/  IMAD.MOV.U32 R7, RZ, RZ, R18 ;  /* 0x000000ffff077224 */ /* 0x000fe200078e0012 */
[----:B------:R-:W-:Y:S01]  /*1730*/  P2R R26, PR, RZ, 0x1 ;  /* 0x00000001ff1a7803 */ /* 0x000fe20000000000 */
[----:B--2---:R-:W-:Y:S02]  /*1740*/  IMAD.U32 R4, RZ, RZ, UR4 ;  /* 0x00000004ff047e24 */ /* 0x004fe4000f8e00ff */
[----:B0-----:R-:W-:-:S07]  /*1750*/  IMAD.U32 R5, RZ, RZ, UR5 ;  /* 0x00000005ff057e24 */ /* 0x001fce000f8e00ff */
[----:B------:R-:W-:-:S07]  /*1760*/  LEPC R20, `(.L_x_102) ;  /* 0x000000001014794e */ /* 0x000fce0000000000 */
[----:B-1----:R-:W-:Y:S05]  /*1770*/  CALL.ABS.NOINC R8 ;  /* 0x0000000008007343 */ /* 0x002fea0003c00000 */
.L_x_102:
[----:B------:R-:W-:-:S13]  /*1780*/  ISETP.NE.AND P6, PT, R26, RZ, PT ;  /* 0x000000ff1a00720c */ /* 0x000fda0003fc5270 */
[----:B------:R-:W-:Y:S05]  /*1790*/  @!P6 BRA `(.L_x_100) ;  /* 0x000000000024e947 */ /* 0x000fea0003800000 */
        /* <DEDUP_REMOVED lines=9> */
.L_x_100:
[----:B------:R-:W-:-:S13]  /*1830*/  ISETP.NE.AND P6, PT, R25, RZ, PT ;  /* 0x000000ff1900720c */ /* 0x000fda0003fc5270 */
[----:B------:R-:W-:Y:S05]  /*1840*/  @P6 BRA `(.L_x_103) ;  /* 0xfffffff8008c6947 */ /* 0x000fea000383ffff */
[----:B------:R-:W-:Y:S05]  /*1850*/  BSYNC.RECONVERGENT B7 ;  /* 0x0000000000077941 */ /* 0x000fea0003800200 */
.L_x_93:
[----:B------:R-:W-:Y:S01]  /*1860*/  IMAD.MOV.U32 R16, RZ, RZ, RZ ;  /* 0x000000ffff107224 */ /* 0x000fe200078e00ff */
[----:B------:R-:W-:Y:S06]  /*1870*/  BRA `(.L_x_104) ;  /* 0x0000001000707947 */ /* 0x000fec0003800000 */
.L_x_92:
[----:B------:R-:W-:Y:S02]  /*1880*/  VIMNMX R28, PT, PT, R24, 0x100, PT ;  /* 0x00000100181c7848 */ /* 0x000fe40003fe0100 */
[----:B------:R-:W-:Y:S02]  /*1890*/  CS2R R16, SRZ ;  /* 0x0000000000107805 */ /* 0x000fe4000001ff00 */
[----:B------:R-:W-:-:S07]  /*18a0*/  VIMNMX R28, PT, PT, R28, 0x1, !PT ;  /* 0x000000011c1c7848 */ /* 0x000fce0007fe0100 */
.L_x_127:
[----:B------:R-:W-:Y:S01]  /*18b0*/  BSSY.RECONVERGENT B6, `(.L_x_105) ;  /* 0x0000114000067945 */ /* 0x000fe20003800200 */
[----:B------:R-:W-:-:S07]  /*18c0*/  IMAD.MOV.U32 R30, RZ, RZ, RZ ;  /* 0x000000ffff1e7224 */ /* 0x000fce00078e00ff */
.L_x_126:
[----:B------:R-:W-:Y:S01]  /*18d0*/  ISETP.GE.AND P0, PT, R24, 0x8, PT ;  /* 0x000000081800780c */ /* 0x000fe20003f06270 */
[----:B------:R-:W-:Y:S01]  /*18e0*/  BSSY.RECONVERGENT B0, `(.L_x_106) ;  /* 0x0000041000007945 */ /* 0x000fe20003800200 */
[----:B------:R-:W-:Y:S01]  /*18f0*/  SHF.R.S32.HI R0, RZ, 0x1f, R26 ;  /* 0x0000001fff007819 */ /* 0x000fe2000001141a */
[----:B------:R-:W-:Y:S02]  /*1900*/  IMAD.MOV.U32 R10, RZ, RZ, RZ ;  /* 0x000000ffff0a7224 */ /* 0x000fe400078e00ff */
[----:B------:R-:W-:-:S08]  /*1910*/  IMAD.MOV.U32 R29, RZ, RZ, RZ ;  /* 0x000000ffff1d7224 */ /* 0x000fd000078e00ff */
[----:B------:R-:W-:Y:S05]  /*1920*/  @!P0 BRA `(.L_x_107) ;  /* 0x0000000000f08947 */ /* 0x000fea0003800000 */
[----:B------:R-:W-:Y:S01]  /*1930*/  BSSY.RECONVERGENT B1, `(.L_x_107) ;  /* 0x000003b000017945 */ /* 0x000fe20003800200 */
[----:B------:R-:W-:Y:S02]  /*1940*/  IMAD.MOV.U32 R3, RZ, RZ, RZ ;  /* 0x000000ffff037224 */ /* 0x000fe400078e00ff */
[----:B------:R-:W-:-:S07]  /*1950*/  IMAD.MOV.U32 R29, RZ, RZ, RZ ;  /* 0x000000ffff1d7224 */ /* 0x000fce00078e00ff */
.L_x_108:
[----:B------:R-:W0:Y:S01]  /*1960*/  LDC.64 R6, c[0x0][0x380] ;  /* 0x0000e000ff067b82 */ /* 0x000e220000000a00 */
[----:B------:R-:W1:Y:S01]  /*1970*/  LDCU.64 UR4, c[0x0][0x388] ;  /* 0x00007100ff0477ac */ /* 0x000e620008000a00 */
[----:B------:R-:W-:Y:S01]  /*1980*/  IADD3 R8, P0, PT, R26, R3, RZ ;  /* 0x000000031a087210 */ /* 0x000fe20007f1e0ff */
[----:B------:R-:W-:-:S04]  /*1990*/  IMAD.IADD R5, R25, 0x1, R3 ;  /* 0x0000000119057824 */ /* 0x000fc800078e0203 */
[----:B------:R-:W-:Y:S01]  /*19a0*/  IMAD.X R9, RZ, RZ, R0, P0 ;  /* 0x000000ffff097224 */ /* 0x000fe200000e0600 */
[----:B-1----:R-:W-:Y:S01]  /*19b0*/  LEA R4, P0, R8, UR4, 0x2 ;  /* 0x0000000408047c11 */ /* 0x002fe2000f8010ff */
[----:B0-----:R-:W-:-:S03]  /*19c0*/  IMAD.WIDE.U32 R6, R5, 0x4, R6 ;  /* 0x0000000405067825 */ /* 0x001fc600078e0006 */
[----:B------:R-:W-:Y:S02]  /*19d0*/  LEA.HI.X R5, R8, UR5, R9, 0x2, P0 ;  /* 0x0000000508057c11 */ /* 0x000fe400080f1409 */
[----:B------:R-:W2:Y:S04]  /*19e0*/  LDG.E R10, desc[UR36][R6.64+0x14] ;  /* 0x00001424060a7981 */ /* 0x000ea8000c1e1900 */
[----:B------:R-:W3:Y:S04]  /*19f0*/  LDG.E R9, desc[UR36][R4.64+0x14] ;  /* 0x0000142404097981 */ /* 0x000ee8000c1e1900 */
[----:B------:R-:W4:Y:S04]  /*1a00*/  LDG.E R34, desc[UR36][R6.64] ;  /* 0x0000002406227981 */ /* 0x000f28000c1e1900 */
[----:B------:R-:W5:Y:S04]  /*1a10*/  LDG.E R36, desc[UR36][R6.64+0x4] ;  /* 0x0000042406247981 */ /* 0x000f68000c1e1900 */
        /* <DEDUP_REMOVED lines=16> */
[----:B------:R-:W-:Y:S02]  /*1b20*/  LOP3.LUT R9, R10, 0x1, R9, 0x80, !PT ;  /* 0x000000010a097812 */ /* 0x000fe400078e8009 */
[----:B-----5:R-:W-:Y:S02]  /*1b30*/  SHF.R.U32.HI R36, RZ, R17, R36 ;  /* 0x00000011ff247219 */ /* 0x020fe40000011624 */
[----:B------:R-:W-:Y:S02]  /*1b40*/  LOP3.LUT R10, R28, 0x1f8, RZ, 0xc0, !PT ;  /* 0x000001f81c0a7812 */ /* 0x000fe400078ec0ff */
[----:B------:R-:W-:-:S02]  /*1b50*/  SHF.R.U32.HI R33, RZ, R30, R33 ;  /* 0x0000001eff217219 */ /* 0x000fc40000011621 */
[----:B------:R-:W-:Y:S02]  /*1b60*/  SHF.R.U32.HI R21, RZ, R30, R21 ;  /* 0x0000001eff157219 */ /* 0x000fe40000011615 */
[----:B------:R-:W-:Y:S02]  /*1b70*/  LOP3.LUT R34, R34, 0x1, R33, 0x80, !PT ;  /* 0x0000000122227812 */ /* 0x000fe400078e8021 */
[----:B------:R-:W-:Y:S02]  /*1b80*/  LOP3.LUT R21, R36, 0x1, R21, 0x80, !PT ;  /* 0x0000000124157812 */ /* 0x000fe400078e8015 */
[-C--:B------:R-:W-:Y:S02]  /*1b90*/  SHF.R.U32.HI R20, RZ, R17.reuse, R20 ;  /* 0x00000011ff147219 */ /* 0x080fe40000011614 */
[----:B------:R-:W-:Y:S02]  /*1ba0*/  SHF.R.U32.HI R14, RZ, R17, R14 ;  /* 0x00000011ff0e7219 */ /* 0x000fe4000001160e */
[----:B------:R-:W-:-:S02]  /*1bb0*/  ISETP.NE.AND P0, PT, R3, R10, PT ;  /* 0x0000000a0300720c */ /* 0x000fc40003f05270 */
[-C--:B------:R-:W-:Y:S02]  /*1bc0*/  SHF.R.U32.HI R15, RZ, R30.reuse, R15 ;  /* 0x0000001eff0f7219 */ /* 0x080fe4000001160f */
[----:B------:R-:W-:Y:S02]  /*1bd0*/  SHF.R.U32.HI R11, RZ, R30, R11 ;  /* 0x0000001eff0b7219 */ /* 0x000fe4000001160b */
[----:B------:R-:W-:Y:S02]  /*1be0*/  IADD3 R21, PT, PT, R21, R34, R29 ;  /* 0x0000002215157210 */ /* 0x000fe40007ffe01d */
[----:B------:R-:W-:Y:S02]  /*1bf0*/  LOP3.LUT R20, R20, 0x1, R15, 0x80, !PT ;  /* 0x0000000114147812 */ /* 0x000fe400078e800f */
[----:B------:R-:W-:Y:S02]  /*1c00*/  LOP3.LUT R11, R14, 0x1, R11, 0x80, !PT ;  /* 0x000000010e0b7812 */ /* 0x000fe400078e800b */
[----:B------:R-:W-:-:S02]  /*1c10*/  SHF.R.U32.HI R12, RZ, R17, R12 ;  /* 0x00000011ff0c7219 */ /* 0x000fc4000001160c */
[----:B------:R-:W-:Y:S02]  /*1c20*/  SHF.R.U32.HI R13, RZ, R30, R13 ;  /* 0x0000001eff0d7219 */ /* 0x000fe4000001160d */
[----:B------:R-:W-:Y:S02]  /*1c30*/  IADD3 R11, PT, PT, R11, R20, R21 ;  /* 0x000000140b0b7210 */ /* 0x000fe40007ffe015 */
[----:B------:R-:W-:Y:S02]  /*1c40*/  LOP3.LUT R12, R12, 0x1, R13, 0x80, !PT ;  /* 0x000000010c0c7812 */ /* 0x000fe400078e800d */
[-C--:B------:R-:W-:Y:S02]  /*1c50*/  SHF.R.U32.HI R8, RZ, R17.reuse, R8 ;  /* 0x00000011ff087219 */ /* 0x080fe40000011608 */
[----:B------:R-:W-:Y:S02]  /*1c60*/  SHF.R.U32.HI R32, RZ, R17, R32 ;  /* 0x00000011ff207219 */ /* 0x000fe40000011620 */
[----:B------:R-:W-:-:S02]  /*1c70*/  SHF.R.U32.HI R31, RZ, R30, R31 ;  /* 0x0000001eff1f7219 */ /* 0x000fc4000001161f */
[----:B------:R-:W-:Y:S02]  /*1c80*/  SHF.R.U32.HI R35, RZ, R30, R35 ;  /* 0x0000001eff237219 */ /* 0x000fe40000011623 */
[----:B------:R-:W-:Y:S02]  /*1c90*/  IADD3 R9, PT, PT, R9, R12, R11 ;  /* 0x0000000c09097210 */ /* 0x000fe40007ffe00b */
[----:B------:R-:W-:Y:S02]  /*1ca0*/  LOP3.LUT R8, R8, 0x1, R31, 0x80, !PT ;  /* 0x0000000108087812 */ /* 0x000fe400078e801f */
[----:B------:R-:W-:-:S04]  /*1cb0*/  LOP3.LUT R32, R32, 0x1, R35, 0x80, !PT ;  /* 0x0000000120207812 */ /* 0x000fc800078e8023 */
[----:B------:R-:W-:Y:S01]  /*1cc0*/  IADD3 R29, PT, PT, R32, R8, R9 ;  /* 0x00000008201d7210 */ /* 0x000fe20007ffe009 */
[----:B------:R-:W-:Y:S06]  /*1cd0*/  @P0 BRA `(.L_x_108) ;  /* 0xfffffffc00200947 */ /* 0x000fec000383ffff */
[----:B------:R-:W-:Y:S05]  /*1ce0*/  BSYNC.RECONVERGENT B1 ;  /* 0x0000000000017941 */ /* 0x000fea0003800200 */
.L_x_107:
[----:B------:R-:W-:Y:S05]  /*1cf0*/  BSYNC.RECONVERGENT B0 ;  /* 0x0000000000007941 */ /* 0x000fea0003800200 */
.L_x_106:
[----:B------:R-:W-:Y:S01]  /*1d00*/  LOP3.LUT R3, R28, 0x7, RZ, 0xc0, !PT ;  /* 0x000000071c037812 */ /* 0x000fe200078ec0ff */
[----:B------:R-:W-:Y:S03]  /*1d10*/  BSSY.RECONVERGENT B0, `(.L_x_109) ;  /* 0x000005a000007945 */ /* 0x000fe60003800200 */
[----:B------:R-:W-:-:S13]  /*1d20*/  ISETP.NE.AND P0, PT, R3, RZ, PT ;  /* 0x000000ff0300720c */ /* 0x000fda0003f05270 */
[----:B------:R-:W-:Y:S05]  /*1d30*/  @!P0 BRA `(.L_x_110) ;  /* 0x00000004005c8947 */ /* 0x000fea0003800000 */
[----:B------:R-:W-:Y:S01]  /*1d40*/  VIADD R3, R3, 0xffffffff ;  /* 0xffffffff03037836 */ /* 0x000fe20000000000 */
[----:B------:R-:W-:Y:S01]  /*1d50*/  LOP3.LUT R15, R28, 0x3, RZ, 0xc0, !PT ;  /* 0x000000031c0f7812 */ /* 0x000fe200078ec0ff */
[----:B------:R-:W-:Y:S03]  /*1d60*/  BSSY.RECONVERGENT B1, `(.L_x_111) ;  /* 0x0000027000017945 */ /* 0x000fe60003800200 */
[----:B------:R-:W-:Y:S02]  /*1d70*/  ISETP.GE.U32.AND P1, PT, R3, 0x3, PT ;  /* 0x000000030300780c */ /* 0x000fe40003f26070 */
[----:B------:R-:W-:-:S11]  /*1d80*/  ISETP.NE.AND P0, PT, R15, RZ, PT ;  /* 0x000000ff0f00720c */ /* 0x000fd60003f05270 */
[----:B------:R-:W-:Y:S05]  /*1d90*/  @!P1 BRA `(.L_x_112) ;  /* 0x00000000008c9947 */ /* 0x000fea0003800000 */
[----:B------:R-:W0:Y:S01]  /*1da0*/  LDC.64 R6, c[0x0][0x380] ;  /* 0x0000e000ff067b82 */ /* 0x000e220000000a00 */
[----:B------:R-:W1:Y:S01]  /*1db0*/  LDCU.128 UR4, c[0x0][0x380] ;  /* 0x00007000ff0477ac */ /* 0x000e620008000c00 */
[-C--:B------:R-:W-:Y:S01]  /*1dc0*/  IADD3 R5, P3, PT, R26, R10.reuse, RZ ;  /* 0x0000000a1a057210 */ /* 0x080fe20007f7e0ff */
[C---:B------:R-:W-:Y:S01]  /*1dd0*/  IMAD.IADD R3, R25.reuse, 0x1, R10 ;  /* 0x0000000119037824 */ /* 0x040fe200078e020a */
[----:B------:R-:W-:-:S03]  /*1de0*/  IADD3 R9, P2, PT, R25, R10, RZ ;  /* 0x0000000a19097210 */ /* 0x000fc60007f5e0ff */
[----:B------:R-:W-:Y:S02]  /*1df0*/  IMAD.X R14, RZ, RZ, R0, P3 ;  /* 0x000000ffff0e7224 */ /* 0x000fe400018e0600 */
[----:B------:R-:W-:Y:S01]  /*1e00*/  IMAD.X R12, RZ, RZ, RZ, P2 ;  /* 0x000000ffff0c7224 */ /* 0x000fe200010e06ff */
[----:B-1----:R-:W-:Y:S02]  /*1e10*/  LEA R4, P1, R5, UR6, 0x2 ;  /* 0x0000000605047c11 */ /* 0x002fe4000f8210ff */
[----:B------:R-:W-:Y:S02]  /*1e20*/  LEA R8, P3, R9, UR4, 0x2 ;  /* 0x0000000409087c11 */ /* 0x000fe4000f8610ff */
[----:B------:R-:W-:Y:S01]  /*1e30*/  LEA.HI.X R5, R5, UR7, R14, 0x2, P1 ;  /* 0x0000000705057c11 */ /* 0x000fe200088f140e */
[----:B0-----:R-:W-:Y:S01]  /*1e40*/  IMAD.WIDE.U32 R6, R3, 0x4, R6 ;  /* 0x0000000403067825 */ /* 0x001fe200078e0006 */
[----:B------:R-:W-:-:S03]  /*1e50*/  LEA.HI.X R9, R9, UR5, R12, 0x2, P3 ;  /* 0x0000000509097c11 */ /* 0x000fc600098f140c */
[----:B------:R-:W2:Y:S04]  /*1e60*/  LDG.E R11, desc[UR36][R4.64] ;  /* 0x00000024040b7981 */ /* 0x000ea8000c1e1900 */
        /* <DEDUP_REMOVED lines=10> */
[----:B----4-:R-:W-:Y:S02]  /*1f10*/  SHF.R.U32.HI R13, RZ, R30, R13 ;  /* 0x0000001eff0d7219 */ /* 0x010fe4000001160d */
[-C--:B-----5:R-:W-:Y:S02]  /*1f20*/  SHF.R.U32.HI R14, RZ, R17.reuse, R14 ;  /* 0x00000011ff0e7219 */ /* 0x0a0fe4000001160e */
        /* <DEDUP_REMOVED lines=10> */
.L_x_112:
[----:B------:R-:W-:Y:S05]  /*1fd0*/  BSYNC.RECONVERGENT B1 ;  /* 0x0000000000017941 */ /* 0x000fea0003800200 */
.L_x_111:
[----:B------:R-:W-:Y:S05]  /*1fe0*/  @!P0 BRA `(.L_x_110) ;  /* 0x0000000000b08947 */ /* 0x000fea0003800000 */
[----:B------:R-:W-:Y:S01]  /*1ff0*/  ISETP.NE.AND P1, PT, R15, 0x1, PT ;  /* 0x000000010f00780c */ /* 0x000fe20003f25270 */
[----:B------:R-:W-:Y:S01]  /*2000*/  BSSY.RECONVERGENT B1, `(.L_x_113) ;  /* 0x000001b000017945 */ /* 0x000fe20003800200 */
[----:B------:R-:W-:-:S11]  /*2010*/  LOP3.LUT P0, RZ, R28, 0x1, RZ, 0xc0, !PT ;  /* 0x000000011cff7812 */ /* 0x000fd6000780c0ff */
        /* <DEDUP_REMOVED lines=16> */
[----:B------:R-:W5:Y:S01]  /*2120*/  LDG.E R8, desc[UR36][R8.64+0x4] ;  /* 0x0000042408087981 */ /* 0x000f62000c1e1900 */
[----:B------:R-:W-:Y:S01]  /*2130*/  VIADD R10, R10, 0x2 ;  /* 0x000000020a0a7836 */ /* 0x000fe20000000000 */
[----:B--2---:R-:W-:-:S02]  /*2140*/  SHF.R.U32.HI R12, RZ, R30, R11 ;  /* 0x0000001eff0c7219 */ /* 0x004fc4000001160b */
[-C--:B---3--:R-:W-:Y:S02]  /*2150*/  SHF.R.U32.HI R3, RZ, R17.reuse, R6 ;  /* 0x00000011ff037219 */ /* 0x088fe40000011606 */
[----:B----4-:R-:W-:Y:S02]  /*2160*/  SHF.R.U32.HI R14, RZ, R30, R13 ;  /* 0x0000001eff0e7219 */ /* 0x010fe4000001160d */
[----:B-----5:R-:W-:Y:S02]  /*2170*/  SHF.R.U32.HI R11, RZ, R17, R8 ;  /* 0x00000011ff0b7219 */ /* 0x020fe40000011608 */
[----:B------:R-:W-:Y:S02]  /*2180*/  LOP3.LUT R12, R3, 0x1, R12, 0x80, !PT ;  /* 0x00000001030c7812 */ /* 0x000fe400078e800c */
[----:B------:R-:W-:-:S04]  /*2190*/  LOP3.LUT R11, R11, 0x1, R14, 0x80, !PT ;  /* 0x000000010b0b7812 */ /* 0x000fc800078e800e */
[----:B------:R-:W-:-:S07]  /*21a0*/  IADD3 R29, PT, PT, R11, R12, R29 ;  /* 0x0000000c0b1d7210 */ /* 0x000fce0007ffe01d */
.L_x_114:
[----:B------:R-:W-:Y:S05]  /*21b0*/  BSYNC.RECONVERGENT B1 ;  /* 0x0000000000017941 */ /* 0x000fea0003800200 */
.L_x_113:
[----:B------:R-:W-:Y:S05]  /*21c0*/  @!P0 BRA `(.L_x_110) ;  /* 0x0000000000388947 */ /* 0x000fea0003800000 */
[----:B------:R-:W0:Y:S01]  /*21d0*/  LDC.64 R4, c[0x0][0x380] ;  /* 0x0000e000ff047b82 */ /* 0x000e220000000a00 */
[----:B------:R-:W1:Y:S01]  /*21e0*/  LDCU.64 UR4, c[0x0][0x388] ;  /* 0x00007100ff0477ac */ /* 0x000e620008000a00 */
[----:B------:R-:W-:Y:S01]  /*21f0*/  IADD3 R7, P0, PT, R26, R10, RZ ;  /* 0x0000000a1a077210 */ /* 0x000fe20007f1e0ff */
[----:B------:R-:W-:-:S04]  /*2200*/  IMAD.IADD R3, R25, 0x1, R10 ;  /* 0x0000000119037824 */ /* 0x000fc800078e020a */
[----:B------:R-:W-:Y:S01]  /*2210*/  IMAD.X R0, RZ, RZ, R0, P0 ;  /* 0x000000ffff007224 */ /* 0x000fe200000e0600 */
[----:B-1----:R-:W-:-:S04]  /*2220*/  LEA R6, P0, R7, UR4, 0x2 ;  /* 0x0000000407067c11 */ /* 0x002fc8000f8010ff */
[----:B------:R-:W-:Y:S01]  /*2230*/  LEA.HI.X R7, R7, UR5, R0, 0x2, P0 ;  /* 0x0000000507077c11 */ /* 0x000fe200080f1400 */
[----:B0-----:R-:W-:-:S05]  /*2240*/  IMAD.WIDE.U32 R4, R3, 0x4, R4 ;  /* 0x0000000403047825 */ /* 0x001fca00078e0004 */
[----:B------:R-:W2:Y:S04]  /*2250*/  LDG.E R7, desc[UR36][R6.64] ;  /* 0x0000002406077981 */ /* 0x000ea8000c1e1900 */
[----:B------:R-:W3:Y:S01]  /*2260*/  LDG.E R4, desc[UR36][R4.64] ;  /* 0x0000002404047981 */ /* 0x000ee2000c1e1900 */
[----:B--2---:R-:W-:Y:S02]  /*2270*/  SHF.R.U32.HI R3, RZ, R30, R7 ;  /* 0x0000001eff037219 */ /* 0x004fe40000011607 */
[----:B---3--:R-:W-:-:S04]  /*2280*/  SHF.R.U32.HI R0, RZ, R17, R4 ;  /* 0x00000011ff007219 */ /* 0x008fc80000011604 */
[----:B------:R-:W-:-:S05]  /*2290*/  LOP3.LUT R0, R0, 0x1, R3, 0x80, !PT ;  /* 0x0000000100007812 */ /* 0x000fca00078e8003 */
[----:B------:R-:W-:-:S07]  /*22a0*/  IMAD.IADD R29, R29, 0x1, R0 ;  /* 0x000000011d1d7824 */ /* 0x000fce00078e0200 */
.L_x_110:
[----:B------:R-:W-:Y:S05]  /*22b0*/  BSYNC.RECONVERGENT B0 ;  /* 0x0000000000007941 */ /* 0x000fea0003800200 */
.L_x_109:
[----:B------:R-:W-:Y:S01]  /*22c0*/  ISETP.GT.U32.AND P0, PT, R29, 0xf, PT ;  /* 0x0000000f1d00780c */ /* 0x000fe20003f04070 */
[----:B------:R-:W-:-:S12]  /*22d0*/  BSSY.RECONVERGENT B0, `(.L_x_115) ;  /* 0x0000058000007945 */ /* 0x000fd80003800200 */
[----:B------:R-:W-:Y:S05]  /*22e0*/  @!P0 BRA `(.L_x_116) ;  /* 0x0000000400588947 */ /* 0x000fea0003800000 */
[----:B------:R-:W-:Y:S01]  /*22f0*/  I2FP.F32.U32 R0, R29 ;  /* 0x0000001d00007245 */ /* 0x000fe20000201000 */
[----:B------:R-:W-:Y:S01]  /*2300*/  IMAD.MOV.U32 R4, RZ, RZ, 0x3d888889 ;  /* 0x3d888889ff047424 */ /* 0x000fe200078e00ff */
[----:B------:R-:W-:Y:S01]  /*2310*/  BSSY.RECONVERGENT B1, `(.L_x_117) ;  /* 0x000000c000017945 */ /* 0x000fe20003800200 */
[----:B------:R-:W-:Y:S01]  /*2320*/  IMAD.MOV.U32 R3, RZ, RZ, 0x41700000 ;  /* 0x41700000ff037424 */ /* 0x000fe200078e00ff */
[----:B------:R-:W0:Y:S03]  /*2330*/  FCHK P0, R0, 15 ;  /* 0x4170000000007902 */ /* 0x000e260000000000 */
[----:B------:R-:W-:-:S04]  /*2340*/  FFMA R3, R4, -R3, 1 ;  /* 0x3f80000004037423 */ /* 0x000fc80000000803 */
[----:B------:R-:W-:-:S04]  /*2350*/  FFMA R3, R3, R4, 0.066666670143604278564 ;  /* 0x3d88888903037423 */ /* 0x000fc80000000004 */
[----:B------:R-:W-:-:S04]  /*2360*/  FFMA R4, R0, R3, RZ ;  /* 0x0000000300047223 */ /* 0x000fc800000000ff */
[----:B------:R-:W-:-:S04]  /*2370*/  FFMA R5, R4, -15, R0 ;  /* 0xc170000004057823 */ /* 0x000fc80000000000 */
[----:B------:R-:W-:Y:S01]  /*2380*/  FFMA R3, R3, R5, R4 ;  /* 0x0000000503037223 */ /* 0x000fe20000000004 */
[----:B0-----:R-:W-:Y:S06]  /*2390*/  @!P0 BRA `(.L_x_118) ;  /* 0x00000000000c8947 */ /* 0x001fec0003800000 */
[----:B------:R-:W-:Y:S01]  /*23a0*/  IMAD.MOV.U32 R3, RZ, RZ, 0x41700000 ;  /* 0x41700000ff037424 */ /* 0x000fe200078e00ff */
[----:B------:R-:W-:-:S07]  /*23b0*/  MOV R4, 0x23d0 ;  /* 0x000023d000047802 */ /* 0x000fce0000000f00 */
[----:B------:R-:W-:Y:S05]  /*23c0*/  CALL.REL.NOINC `($__internal_1_$__cuda_sm3x_div_rn_noftz_f32_slowpath) ;  /* 0x0000001000ec7944 */ /* 0x000fea0003c00000 */
.L_x_118:
[----:B------:R-:W-:Y:S05]  /*23d0*/  BSYNC.RECONVERGENT B1 ;  /* 0x0000000000017941 */ /* 0x000fea0003800200 */
.L_x_117:
[C---:B------:R-:W-:Y:S01]  /*23e0*/  FSETP.GEU.AND P0, PT, R3.reuse, 1.175494350822287508e-38, PT ;  /* 0x008000000300780b */ /* 0x040fe20003f0e000 */
[----:B------:R-:W-:Y:S01]  /*23f0*/  IMAD.MOV.U32 R8, RZ, RZ, 0x3dc6b27f ;  /* 0x3dc6b27fff087424 */ /* 0x000fe200078e00ff */
[----:B------:R-:W-:Y:S11]  /*2400*/  BSSY.RECONVERGENT B1, `(.L_x_119) ;  /* 0x000001f000017945 */ /* 0x000ff60003800200 */
        /* <DEDUP_REMOVED lines=24> */
[----:B------:R-:W-:Y:S02]  /*2590*/  FSETP.NEU.AND P0, PT, R3, RZ, PT ;  /* 0x000000ff0300720b */ /* 0x000fe40003f0d000 */
[----:B------:R-:W-:-:S03]  /*25a0*/  MOV R3, 0x25f0 ;  /* 0x000025f000037802 */ /* 0x000fc60000000f00 */
[----:B------:R-:W0:Y:S02]  /*25b0*/  FRND.CEIL R7, R7 ;  /* 0x0000000700077307 */ /* 0x000e240000209000 */
[----:B0-----:R-:W-:-:S06]  /*25c0*/  FSEL R29, R7, -INF , P0 ;  /* 0xff800000071d7808 */ /* 0x001fcc0000000000 */
[----:B------:R0:W1:Y:S02]  /*25d0*/  F2F.F64.F32 R4, R29 ;  /* 0x0000001d00047310 */ /* 0x0000640000201800 */
[----:B01----:R-:W-:Y:S05]  /*25e0*/  CALL.REL.NOINC `($_Z10gemm_acim_PKiS0_Piiiiiib$__internal_accurate_pow) ;  /* 0x0000001800047944 */ /* 0x003fea0003c00000 */
[----:B------:R-:W-:Y:S05]  /*25f0*/  BSYNC.RECONVERGENT B1 ;  /* 0x0000000000017941 */ /* 0x000fea0003800200 */
.L_x_119:
        /* <DEDUP_REMOVED lines=15> */
.L_x_122:
[----:B------:R-:W-:-:S11]  /*26f0*/  DADD R6, R4, 2 ;  /* 0x4000000004067429 */ /* 0x000fd60000000000 */
.L_x_121:
[----:B------:R-:W-:Y:S05]  /*2700*/  BSYNC.RECONVERGENT B1 ;  /* 0x0000000000017941 */ /* 0x000fea0003800200 */
.L_x_120:
        /* <DEDUP_REMOVED lines=14> */
[----:B------:R-:W-:Y:S05]  /*27f0*/  CALL.REL.NOINC `($__internal_1_$__cuda_sm3x_div_rn_noftz_f32_slowpath) ;  /* 0x0000000c00e07944 */ /* 0x000fea0003c00000 */
.L_x_124:
[----:B------:R-:W-:Y:S05]  /*2800*/  BSYNC.RECONVERGENT B1 ;  /* 0x0000000000017941 */ /* 0x000fea0003800200 */
.L_x_123:
[----:B------:R-:W0:Y:S08]  /*2810*/  F2I.S64 R6, R3 ;  /* 0x0000000300067311 */ /* 0x000e300000201900 */
[----:B0-----:R-:W0:Y:S02]  /*2820*/  I2F.S64 R6, R6 ;  /* 0x0000000600067312 */ /* 0x001e240000301400 */
[----:B0-----:R-:W-:-:S06]  /*2830*/  FMUL R5, R5, R6 ;  /* 0x0000000605057220 */ /* 0x001fcc0000400000 */
[----:B------:R0:W1:Y:S02]  /*2840*/  F2I.TRUNC.NTZ R29, R5 ;  /* 0x00000005001d7305 */ /* 0x000064000020f100 */
.L_x_116:
[----:B------:R-:W-:Y:S05]  /*2850*/  BSYNC.RECONVERGENT B0 ;  /* 0x0000000000007941 */ /* 0x000fea0003800200 */
.L_x_115:
[----:B------:R-:W2:Y:S01]  /*2860*/  LDCU UR4, c[0x0][0x2f8] ;  /* 0x00005f00ff0477ac */ /* 0x000ea20008000800 */
[----:B------:R-:W-:Y:S01]  /*2870*/  MOV R8, 0x0 ;  /* 0x0000000000087802 */ /* 0x000fe20000000f00 */
[----:B------:R-:W-:Y:S01]  /*2880*/  IMAD.MOV.U32 R6, RZ, RZ, R2 ;  /* 0x000000ffff067224 */ /* 0x000fe200078e0002 */
[----:B------:R-:W-:Y:S01]  /*2890*/  ISETP.NE.AND P0, PT, R17, UR38, PT ;  /* 0x0000002611007c0c */ /* 0x000fe2000bf05270 */
[----:B------:R-:W-:-:S03]  /*28a0*/  IMAD.MOV.U32 R7, RZ, RZ, R18 ;  /* 0x000000ffff077224 */ /* 0x000fc600078e0012 */
[----:B------:R-:W3:Y:S01]  /*28b0*/  LDC.64 R8, c[0x4][R8] ;  /* 0x0100000008087b82 */ /* 0x000ee20000000a00 */
[----:B------:R-:W-:Y:S01]  /*28c0*/  P2R R31, PR, RZ, 0x1 ;  /* 0x00000001ff1f7803 */ /* 0x000fe20000000000 */
[----:B--2---:R-:W-:Y:S01]  /*28d0*/  VIADD R0, R2, -UR4 ;  /* 0x8000000402007c36 */ /* 0x004fe20008000000 */
[----:B------:R-:W2:Y:S04]  /*28e0*/  LDCU.64 UR4, c[0x4][0x10] ;  /* 0x01000200ff0477ac */ /* 0x000ea80008000a00 */
[----:B-1----:R1:W-:Y:S01]  /*28f0*/  STL [R0], R29 ;  /* 0x0000001d00007387 */ /* 0x0023e20000100800 */
[----:B--2---:R-:W-:Y:S02]  /*2900*/  IMAD.U32 R4, RZ, RZ, UR4 ;  /* 0x00000004ff047e24 */ /* 0x004fe4000f8e00ff */
[----:B01----:R-:W-:-:S07]  /*2910*/  IMAD.U32 R5, RZ, RZ, UR5 ;  /* 0x00000005ff057e24 */ /* 0x003fce000f8e00ff */
[----:B------:R-:W-:-:S07]  /*2920*/  LEPC R20, `(.L_x_125) ;  /* 0x000000001014794e */ /* 0x000fce0000000000 */
[----:B---3--:R-:W-:Y:S05]  /*2930*/  CALL.ABS.NOINC R8 ;  /* 0x0000000008007343 */ /* 0x008fea0003c00000 */
.L_x_125:
[----:B------:R-:W-:Y:S01]  /*2940*/  ISETP.NE.AND P6, PT, R31, RZ, PT ;  /* 0x000000ff1f00720c */ /* 0x000fe20003fc5270 */
[----:B------:R-:W0:Y:S01]  /*2950*/  LDCU UR4, c[0x0][0x3a8] ;  /* 0x00007500ff0477ac */ /* 0x000e220008000800 */
[C---:B------:R-:W-:Y:S01]  /*2960*/  ISETP.NE.AND P0, PT, R30.reuse, UR41, PT ;  /* 0x000000291e007c0c */ /* 0x040fe2000bf05270 */
[C---:B------:R-:W-:Y:S02]  /*2970*/  IMAD.IADD R0, R30.reuse, 0x1, R17 ;  /* 0x000000011e007824 */ /* 0x040fe400078e0211 */
[----:B------:R-:W-:-:S08]  /*2980*/  VIADD R30, R30, 0x1 ;  /* 0x000000011e1e7836 */ /* 0x000fd00000000000 */
[----:B------:R-:W-:-:S04]  /*2990*/  @!P6 IMAD.MOV R29, RZ, RZ, -R29 ;  /* 0x000000ffff1de224 */ /* 0x000fc800078e0a1d */
[----:B------:R-:W-:Y:S01]  /*29a0*/  @!P0 IMAD.MOV R29, RZ, RZ, -R29 ;  /* 0x000000ffff1d8224 */ /* 0x000fe200078e0a1d */
[----:B0-----:R-:W-:-:S04]  /*29b0*/  ISETP.NE.AND P0, PT, R30, UR4, PT ;  /* 0x000000041e007c0c */ /* 0x001fc8000bf05270 */
[----:B------:R-:W-:-:S05]  /*29c0*/  SHF.L.U32 R29, R29, R0, RZ ;  /* 0x000000001d1d7219 */ /* 0x000fca00000006ff */
[----:B------:R-:W-:-:S04]  /*29d0*/  IMAD.IADD R16, R29, 0x1, R16 ;  /* 0x000000011d107824 */ /* 0x000fc800078e0210 */
[----:B------:R-:W-:Y:S05]  /*29e0*/  @P0 BRA `(.L_x_126) ;  /* 0xffffffec00b80947 */ /* 0x000fea000383ffff */
[----:B------:R-:W-:Y:S05]  /*29f0*/  BSYNC.RECONVERGENT B6 ;  /* 0x0000000000067941 */ /* 0x000fea0003800200 */
.L_x_105:
[----:B------:R-:W0:Y:S01]  /*2a00*/  LDCU UR4, c[0x0][0x3a4] ;  /* 0x00007480ff0477ac */ /* 0x000e220008000800 */
[----:B------:R-:W-:-:S05]  /*2a10*/  VIADD R17, R17, 0x1 ;  /* 0x0000000111117836 */ /* 0x000fca0000000000 */
[----:B0-----:R-:W-:-:S13]  /*2a20*/  ISETP.NE.AND P0, PT, R17, UR4, PT ;  /* 0x0000000411007c0c */ /* 0x001fda000bf05270 */
[----:B------:R-:W-:Y:S05]  /*2a30*/  @P0 BRA `(.L_x_127) ;  /* 0xffffffec009c0947 */ /* 0x000fea000383ffff */
.L_x_104:
[----:B------:R-:W-:Y:S05]  /*2a40*/  BSYNC.RECONVERGENT B8 ;  /* 0x0000000000087941 */ /* 0x000fea0003800200 */
.L_x_91:
[----:B------:R-:W0:Y:S01]  /*2a50*/  LDC.64 R4, c[0x0][0x390] ;  /* 0x0000e400ff047b82 */ /* 0x000e220000000a00 */
[----:B------:R-:W1:Y:S01]  /*2a60*/  LDCU UR4, c[0x0][0x39c] ;  /* 0x00007380ff0477ac */ /* 0x000e620008000800 */
[----:B------:R-:W-:Y:S01]  /*2a70*/  ISETP.NE.AND P0, PT, R27, RZ, PT ;  /* 0x000000ff1b00720c */ /* 0x000fe20003f05270 */
[----:B-1----:R-:W-:-:S04]  /*2a80*/  IMAD R3, R22, UR4, R19 ;  /* 0x0000000416037c24 */ /* 0x002fc8000f8e0213 */
[----:B0-----:R-:W-:-:S05]  /*2a90*/  IMAD.WIDE R4, R3, 0x4, R4 ;  /* 0x0000000403047825 */ /* 0x001fca00078e0204 */
[----:B------:R-:W2:Y:S01]  /*2aa0*/  LDG.E R3, desc[UR36][R4.64] ;  /* 0x0000002404037981 */ /* 0x000ea2000c1e1900 */
[----:B------:R-:W-:Y:S02]  /*2ab0*/  VIADD R24, R24, 0xffffff00 ;  /* 0xffffff0018187836 */ /* 0x000fe40000000000 */
[----:B--2---:R-:W-:-:S05]  /*2ac0*/  IMAD.IADD R3, R3, 0x1, R16 ;  /* 0x0000000103037824 */ /* 0x004fca00078e0210 */
[----:B------:R0:W-:Y:S01]  /*2ad0*/  STG.E desc[UR36][R4.64], R3 ;  /* 0x0000000304007986 */ /* 0x0001e2000c101924 */
[----:B------:R-:W-:Y:S05]  /*2ae0*/  @!P0 BRA `(.L_x_128) ;  /* 0xffffffe4007c8947 */ /* 0x000fea000383ffff */
[----:B------:R-:W-:Y:S05]  /*2af0*/  EXIT ;  /* 0x000000000000794d */ /* 0x000fea0003800000 */
.L_x_69:
[C---:B------:R-:W-:Y:S01]  /*2b00*/  ISETP.GE.U32.AND P0, PT, R4.reuse, 0x301, PT ;  /* 0x000003010400780c */ /* 0x040fe20003f06070 */
[----:B------:R-:W-:Y:S02]  /*2b10*/  VIADD R0, R4, 0xffffffff ;  /* 0xffffffff04007836 */ /* 0x000fe40000000000 */
[----:B------:R-:W-:-:S03]  /*2b20*/  IMAD.MOV.U32 R23, RZ, RZ, RZ ;  /* 0x000000ffff177224 */ /* 0x000fc600078e00ff */
[----:B------:R-:W-:-:S04]  /*2b30*/  LEA.HI R0, R0, 0x1, RZ, 0x18 ;  /* 0x0000000100007811 */ /* 0x000fc800078fc0ff */
[----:B------:R-:W-:-:S03]  /*2b40*/  LOP3.LUT R18, R0, 0x3, RZ, 0xc0, !PT ;  /* 0x0000000300127812 */ /* 0x000fc600078ec0ff */
[----:B------:R-:W-:Y:S05]  /*2b50*/  @!P0 BRA `(.L_x_129) ;  /* 0x0000000400148947 */ /* 0x000fea0003800000 */
[----:B------:R-:W-:Y:S01]  /*2b60*/  BSSY.RECONVERGENT B6, `(.L_x_129) ;  /* 0x0000044000067945 */ /* 0x000fe20003800200 */
[----:B------:R-:W-:Y:S01]  /*2b70*/  LOP3.LUT R22, R0, 0x1fffffc, RZ, 0xc0, !PT ;  /* 0x01fffffc00167812 */ /* 0x000fe200078ec0ff */
[----:B------:R-:W-:Y:S01]  /*2b80*/  IMAD.MOV.U32 R23, RZ, RZ, RZ ;  /* 0x000000ffff177224 */ /* 0x000fe200078e00ff */
[----:B------:R-:W0:Y:S01]  /*2b90*/  LDCU UR36, c[0x0][0x3a0] ;  /* 0x00007400ff2477ac */ /* 0x000e220008000800 */
[----:B------:R-:W-:-:S07]  /*2ba0*/  IMAD.MOV.U32 R19, RZ, RZ, RZ ;  /* 0x000000ffff137224 */ /* 0x000fce00078e00ff */
.L_x_138:
[----:B------:R-:W-:Y:S01]  /*2bb0*/  MOV R2, 0x8 ;  /* 0x0000000800027802 */ /* 0x000fe20000000f00 */
[----:B------:R-:W-:Y:S01]  /*2bc0*/  VIADD R19, R19, 0x4 ;  /* 0x0000000413137836 */ /* 0x000fe20000000000 */
[----:B0-----:R-:W-:Y:S02]  /*2bd0*/  IADD3 R25, PT, PT, -R23, UR36, RZ ;  /* 0x0000002417197c10 */ /* 0x001fe4000fffe1ff */
[----:B------:R0:W1:Y:S02]  /*2be0*/  LDC.64 R6, c[0x4][R2] ;  /* 0x0100000002067b82 */ /* 0x0000640000000a00 */
[----:B------:R-:W-:Y:S02]  /*2bf0*/  VIMNMX R0, PT, PT, R25, 0x100, PT ;  /* 0x0000010019007848 */ /* 0x000fe40003fe0100 */
[----:B------:R-:W-:-:S03]  /*2c00*/  ISETP.NE.AND P0, PT, R19, R22, PT ;  /* 0x000000161300720c */ /* 0x000fc60003f05270 */
[----:B------:R-:W-:Y:S01]  /*2c10*/  IMAD.SHL.U32 R0, R0, 0x4, RZ ;  /* 0x0000000400007824 */ /* 0x000fe200078e00ff */
[----:B------:R-:W-:-:S03]  /*2c20*/  P2R R24, PR, RZ, 0x1 ;  /* 0x00000001ff187803 */ /* 0x000fc60000000000 */
[----:B------:R-:W-:-:S04]  /*2c30*/  IMAD.WIDE R16, R0, 0x4, RZ ;  /* 0x0000000400107825 */ /* 0x000fc800078e02ff */
[----:B------:R-:W-:Y:S02]  /*2c40*/  IMAD.MOV.U32 R4, RZ, RZ, R16 ;  /* 0x000000ffff047224 */ /* 0x000fe400078e0010 */
[----:B0-----:R-:W-:-:S07]  /*2c50*/  IMAD.MOV.U32 R5, RZ, RZ, R17 ;  /* 0x000000ffff057224 */ /* 0x001fce00078e0011 */
[----:B------:R-:W-:-:S07]  /*2c60*/  LEPC R20, `(.L_x_130) ;  /* 0x000000001014794e */ /* 0x000fce0000000000 */
[----:B-1----:R-:W-:Y:S05]  /*2c70*/  CALL.ABS.NOINC R6 ;  /* 0x0000000006007343 */ /* 0x002fea0003c00000 */
.L_x_130:
[----:B------:R0:W1:Y:S01]  /*2c80*/  LDC.64 R6, c[0x4][R2] ;  /* 0x0100000002067b82 */ /* 0x0000620000000a00 */
[----:B------:R-:W-:Y:S02]  /*2c90*/  IMAD.MOV.U32 R4, RZ, RZ, R16 ;  /* 0x000000ffff047224 */ /* 0x000fe400078e0010 */
[----:B------:R-:W-:-:S07]  /*2ca0*/  IMAD.MOV.U32 R5, RZ, RZ, R17 ;  /* 0x000000ffff057224 */ /* 0x000fce00078e0011 */
[----:B------:R-:W-:-:S07]  /*2cb0*/  LEPC R20, `(.L_x_131) ;  /* 0x000000001014794e */ /* 0x000fce0000000000 */
[----:B01----:R-:W-:Y:S05]  /*2cc0*/  CALL.ABS.NOINC R6 ;  /* 0x0000000006007343 */ /* 0x003fea0003c00000 */
.L_x_131:
[----:B------:R0:W1:Y:S01]  /*2cd0*/  LDC.64 R6, c[0x4][R2] ;  /* 0x0100000002067b82 */ /* 0x0000620000000a00 */
[----:B------:R-:W-:-:S05]  /*2ce0*/  IMAD.MOV.U32 R0, RZ, RZ, 0x100 ;  /* 0x00000100ff007424 */ /* 0x000fca00078e00ff */
[----:B------:R-:W-:-:S05]  /*2cf0*/  VIADDMNMX R0, R25, -R0, 0x100, PT ;  /* 0x0000010019007446 */ /* 0x000fca0003800900 */
[----:B------:R-:W-:-:S04]  /*2d00*/  IMAD.SHL.U32 R0, R0, 0x4, RZ ;  /* 0x0000000400007824 */ /* 0x000fc800078e00ff */
[----:B------:R-:W-:-:S04]  /*2d10*/  IMAD.WIDE R16, R0, 0x4, RZ ;  /* 0x0000000400107825 */ /* 0x000fc800078e02ff */
[----:B------:R-:W-:Y:S02]  /*2d20*/  IMAD.MOV.U32 R4, RZ, RZ, R16 ;  /* 0x000000ffff047224 */ /* 0x000fe400078e0010 */
[----:B0-----:R-:W-:-:S07]  /*2d30*/  IMAD.MOV.U32 R5, RZ, RZ, R17 ;  /* 0x000000ffff057224 */ /* 0x001fce00078e0011 */
[----:B------:R-:W-:-:S07]  /*2d40*/  LEPC R20, `(.L_x_132) ;  /* 0x000000001014794e */ /* 0x000fce0000000000 */
[----:B-1----:R-:W-:Y:S05]  /*2d50*/  CALL.ABS.NOINC R6 ;  /* 0x0000000006007343 */ /* 0x002fea0003c00000 */
.L_x_132:
[----:B------:R0:W1:Y:S01]  /*2d60*/  LDC.64 R6, c[0x4][R2] ;  /* 0x0100000002067b82 */ /* 0x0000620000000a00 */
[----:B------:R-:W-:Y:S02]  /*2d70*/  IMAD.MOV.U32 R4, RZ, RZ, R16 ;  /* 0x000000ffff047224 */ /* 0x000fe400078e0010 */
[----:B------:R-:W-:-:S07]  /*2d80*/  IMAD.MOV.U32 R5, RZ, RZ, R17 ;  /* 0x000000ffff057224 */ /* 0x000fce00078e0011 */
[----:B------:R-:W-:-:S07]  /*2d90*/  LEPC R20, `(.L_x_133) ;  /* 0x000000001014794e */ /* 0x000fce0000000000 */
[----:B01----:R-:W-:Y:S05]  /*2da0*/  CALL.ABS.NOINC R6 ;  /* 0x0000000006007343 */ /* 0x003fea0003c00000 */
.L_x_133:
[----:B------:R0:W1:Y:S01]  /*2db0*/  LDC.64 R6, c[0x4][R2] ;  /* 0x0100000002067b82 */ /* 0x0000620000000a00 */
[----:B------:R-:W-:-:S05]  /*2dc0*/  IMAD.MOV.U32 R0, RZ, RZ, 0x100 ;  /* 0x00000100ff007424 */ /* 0x000fca00078e00ff */
[----:B------:R-:W-:-:S05]  /*2dd0*/  VIADDMNMX R0, R25, 0xfffffe00, R0, PT ;  /* 0xfffffe0019007846 */ /* 0x000fca0003800100 */
[----:B------:R-:W-:-:S04]  /*2de0*/  IMAD.SHL.U32 R0, R0, 0x4, RZ ;  /* 0x0000000400007824 */ /* 0x000fc800078e00ff */
[----:B------:R-:W-:-:S04]  /*2df0*/  IMAD.WIDE R16, R0, 0x4, RZ ;  /* 0x0000000400107825 */ /* 0x000fc800078e02ff */
[----:B------:R-:W-:Y:S02]  /*2e00*/  IMAD.MOV.U32 R4, RZ, RZ, R16 ;  /* 0x000000ffff047224 */ /* 0x000fe400078e0010 */
[----:B0-----:R-:W-:-:S07]  /*2e10*/  IMAD.MOV.U32 R5, RZ, RZ, R17 ;  /* 0x000000ffff057224 */ /* 0x001fce00078e0011 */
[----:B------:R-:W-:-:S07]  /*2e20*/  LEPC R20, `(.L_x_134) ;  /* 0x000000001014794e */ /* 0x000fce0000000000 */
[----:B-1----:R-:W-:Y:S05]  /*2e30*/  CALL.ABS.NOINC R6 ;  /* 0x0000000006007343 */ /* 0x002fea0003c00000 */
.L_x_134:
[----:B------:R0:W1:Y:S01]  /*2e40*/  LDC.64 R6, c[0x4][R2] ;  /* 0x0100000002067b82 */ /* 0x0000620000000a00 */
[----:B------:R-:W-:Y:S02]  /*2e50*/  IMAD.MOV.U32 R4, RZ, RZ, R16 ;  /* 0x000000ffff047224 */ /* 0x000fe400078e0010 */
[----:B------:R-:W-:-:S07]  /*2e60*/  IMAD.MOV.U32 R5, RZ, RZ, R17 ;  /* 0x000000ffff057224 */ /* 0x000fce00078e0011 */
[----:B------:R-:W-:-:S07]  /*2e70*/  LEPC R20, `(.L_x_135) ;  /* 0x000000001014794e */ /* 0x000fce0000000000 */
[----:B01----:R-:W-:Y:S05]  /*2e80*/  CALL.ABS.NOINC R6 ;  /* 0x0000000006007343 */ /* 0x003fea0003c00000 */
.L_x_135:
        /* <DEDUP_REMOVED lines=9> */
.L_x_136:
[----:B------:R-:W0:Y:S01]  /*2f20*/  LDC.64 R2, c[0x4][R2] ;  /* 0x0100000002027b82 */ /* 0x000e220000000a00 */
[----:B------:R-:W-:Y:S02]  /*2f30*/  IMAD.MOV.U32 R4, RZ, RZ, R16 ;  /* 0x000000ffff047224 */ /* 0x000fe400078e0010 */
[----:B------:R-:W-:-:S07]  /*2f40*/  IMAD.MOV.U32 R5, RZ, RZ, R17 ;  /* 0x000000ffff057224 */ /* 0x000fce00078e0011 */
[----:B------:R-:W-:-:S07]  /*2f50*/  LEPC R20, `(.L_x_137) ;  /* 0x000000001014794e */ /* 0x000fce0000000000 */
[----:B0-----:R-:W-:Y:S05]  /*2f60*/  CALL.ABS.NOINC R2 ;  /* 0x0000000002007343 */ /* 0x001fea0003c00000 */
.L_x_137:
[----:B------:R-:W-:Y:S01]  /*2f70*/  ISETP.NE.AND P6, PT, R24, RZ, PT ;  /* 0x000000ff1800720c */ /* 0x000fe20003fc5270 */
[----:B------:R-:W-:-:S12]  /*2f80*/  VIADD R23, R23, 0x400 ;  /* 0x0000040017177836 */ /* 0x000fd80000000000 */
[----:B------:R-:W-:Y:S05]  /*2f90*/  @P6 BRA `(.L_x_138) ;  /* 0xfffffffc00046947 */ /* 0x000fea000383ffff */
[----:B------:R-:W-:Y:S05]  /*2fa0*/  BSYNC.RECONVERGENT B6 ;  /* 0x0000000000067941 */ /* 0x000fea0003800200 */
.L_x_129:
[----:B------:R-:W-:-:S13]  /*2fb0*/  ISETP.NE.AND P0, PT, R18, RZ, PT ;  /* 0x000000ff1200720c */ /* 0x000fda0003f05270 */
[----:B------:R-:W-:Y:S05]  /*2fc0*/  @!P0 EXIT ;  /* 0x000000000000894d */ /* 0x000fea0003800000 */
[----:B------:R-:W-:-:S07]  /*2fd0*/  IMAD.MOV.U32 R19, RZ, RZ, RZ ;  /* 0x000000ffff137224 */ /* 0x000fce00078e00ff */
.L_x_141:
[----:B------:R-:W0:Y:S01]  /*2fe0*/  LDC R3, c[0x0][0x3a0] ;  /* 0x0000e800ff037b82 */ /* 0x000e220000000800 */
[----:B------:R-:W-:Y:S01]  /*2ff0*/  MOV R2, 0x8 ;  /* 0x0000000800027802 */ /* 0x000fe20000000f00 */
[----:B------:R-:W-:-:S06]  /*3000*/  IMAD.MOV R0, RZ, RZ, -R23 ;  /* 0x000000ffff007224 */ /* 0x000fcc00078e0a17 */
[----:B------:R1:W2:Y:S01]  /*3010*/  LDC.64 R6, c[0x4][R2] ;  /* 0x0100000002067b82 */ /* 0x0002a20000000a00 */
[----:B0-----:R-:W-:-:S05]  /*3020*/  VIADDMNMX R0, R0, R3, 0x100, PT ;  /* 0x0000010000007446 */ /* 0x001fca0003800103 */
[----:B------:R-:W-:-:S04]  /*3030*/  IMAD.SHL.U32 R0, R0, 0x4, RZ ;  /* 0x0000000400007824 */ /* 0x000fc800078e00ff */
[----:B------:R-:W-:-:S04]  /*3040*/  IMAD.WIDE R16, R0, 0x4, RZ ;  /* 0x0000000400107825 */ /* 0x000fc800078e02ff */
[----:B------:R-:W-:Y:S02]  /*3050*/  IMAD.MOV.U32 R4, RZ, RZ, R16 ;  /* 0x000000ffff047224 */ /* 0x000fe400078e0010 */
[----:B-12---:R-:W-:-:S07]  /*3060*/  IMAD.MOV.U32 R5, RZ, RZ, R17 ;  /* 0x000000ffff057224 */ /* 0x006fce00078e0011 */
[----:B------:R-:W-:-:S07]  /*3070*/  LEPC R20, `(.L_x_139) ;  /* 0x000000001014794e */ /* 0x000fce0000000000 */
[----:B------:R-:W-:Y:S05]  /*3080*/  CALL.ABS.NOINC R6 ;  /* 0x0000000006007343 */ /* 0x000fea0003c00000 */
.L_x_139:
[----:B------:R-:W0:Y:S01]  /*3090*/  LDC.64 R2, c[0x4][R2] ;  /* 0x0100000002027b82 */ /* 0x000e220000000a00 */
[----:B------:R-:W-:Y:S02]  /*30a0*/  IMAD.MOV.U32 R4, RZ, RZ, R16 ;  /* 0x000000ffff047224 */ /* 0x000fe400078e0010 */
[----:B------:R-:W-:-:S07]  /*30b0*/  IMAD.MOV.U32 R5, RZ, RZ, R17 ;  /* 0x000000ffff057224 */ /* 0x000fce00078e0011 */
[----:B------:R-:W-:-:S07]  /*30c0*/  LEPC R20, `(.L_x_140) ;  /* 0x000000001014794e */ /* 0x000fce0000000000 */
[----:B0-----:R-:W-:Y:S05]  /*30d0*/  CALL.ABS.NOINC R2 ;  /* 0x0000000002007343 */ /* 0x001fea0003c00000 */
.L_x_140:
[----:B------:R-:W-:-:S05]  /*30e0*/  VIADD R19, R19, 0x1 ;  /* 0x0000000113137836 */ /* 0x000fca0000000000 */
[----:B------:R-:W-:-:S13]  /*30f0*/  ISETP.NE.AND P0, PT, R19, R18, PT ;  /* 0x000000121300720c */ /* 0x000fda0003f05270 */
[----:B------:R-:W-:Y:S05]  /*3100*/  @!P0 EXIT ;  /* 0x000000000000894d */ /* 0x000fea0003800000 */
[----:B------:R-:W-:Y:S01]  /*3110*/  VIADD R23, R23, 0x100 ;  /* 0x0000010017177836 */ /* 0x000fe20000000000 */
[----:B------:R-:W-:Y:S06]  /*3120*/  BRA `(.L_x_141) ;  /* 0xfffffffc00ac7947 */ /* 0x000fec000383ffff */
.L_x_68:
        /* <DEDUP_REMOVED lines=11> */
.L_x_151:
        /* <DEDUP_REMOVED lines=13> */
.L_x_143:
[----:B------:R0:W1:Y:S01]  /*32b0*/  LDC.64 R6, c[0x4][R2] ;  /* 0x0100000002067b82 */ /* 0x0000620000000a00 */
[----:B------:R-:W-:Y:S02]  /*32c0*/  IMAD.MOV.U32 R4, RZ, RZ, R16 ;  /* 0x000000ffff047224 */ /* 0x000fe400078e0010 */
[----:B------:R-:W-:-:S07]  /*32d0*/  IMAD.MOV.U32 R5, RZ, RZ, R17 ;  /* 0x000000ffff057224 */ /* 0x000fce00078e0011 */
[----:B------:R-:W-:-:S07]  /*32e0*/  LEPC R20, `(.L_x_144) ;  /* 0x000000001014794e */ /* 0x000fce0000000000 */
[----:B01----:R-:W-:Y:S05]  /*32f0*/  CALL.ABS.NOINC R6 ;  /* 0x0000000006007343 */ /* 0x003fea0003c00000 */
.L_x_144:
        /* <DEDUP_REMOVED lines=9> */
.L_x_145:
[----:B------:R0:W1:Y:S01]  /*3390*/  LDC.64 R6, c[0x4][R2] ;  /* 0x0100000002067b82 */ /* 0x0000620000000a00 */
[----:B------:R-:W-:Y:S02]  /*33a0*/  IMAD.MOV.U32 R4, RZ, RZ, R16 ;  /* 0x000000ffff047224 */ /* 0x000fe400078e0010 */
[----:B------:R-:W-:-:S07]  /*33b0*/  IMAD.MOV.U32 R5, RZ, RZ, R17 ;  /* 0x000000ffff057224 */ /* 0x000fce00078e0011 */
[----:B------:R-:W-:-:S07]  /*33c0*/  LEPC R20, `(.L_x_146) ;  /* 0x000000001014794e */ /* 0x000fce0000000000 */
[----:B01----:R-:W-:Y:S05]  /*33d0*/  CALL.ABS.NOINC R6 ;  /* 0x0000000006007343 */ /* 0x003fea0003c00000 */
.L_x_146:
        /* <DEDUP_REMOVED lines=9> */
.L_x_147:
[----:B------:R0:W1:Y:S01]  /*3470*/  LDC.64 R6, c[0x4][R2] ;  /* 0x0100000002067b82 */ /* 0x0000620000000a00 */
[----:B------:R-:W-:Y:S02]  /*3480*/  IMAD.MOV.U32 R4, RZ, RZ, R16 ;  /* 0x000000ffff047224 */ /* 0x000fe400078e0010 */
[----:B------:R-:W-:-:S07]  /*3490*/  IMAD.MOV.U32 R5, RZ, RZ, R17 ;  /* 0x000000ffff057224 */ /* 0x000fce00078e0011 */
[----:B------:R-:W-:-:S07]  /*34a0*/  LEPC R20, `(.L_x_148) ;  /* 0x000000001014794e */ /* 0x000fce0000000000 */
[----:B01----:R-:W-:Y:S05]  /*34b0*/  CALL.ABS.NOINC R6 ;  /* 0x0000000006007343 */ /* 0x003fea0003c00000 */
.L_x_148:
        /* <DEDUP_REMOVED lines=9> */
.L_x_149:
[----:B------:R-:W0:Y:S01]  /*3550*/  LDC.64 R2, c[0x4][R2] ;  /* 0x0100000002027b82 */ /* 0x000e220000000a00 */
[----:B------:R-:W-:Y:S02]  /*3560*/  IMAD.MOV.U32 R4, RZ, RZ, R16 ;  /* 0x000000ffff047224 */ /* 0x000fe400078e0010 */
[----:B------:R-:W-:-:S07]  /*3570*/  IMAD.MOV.U32 R5, RZ, RZ, R17 ;  /* 0x000000ffff057224 */ /* 0x000fce00078e0011 */
[----:B------:R-:W-:-:S07]  /*3580*/  LEPC R20, `(.L_x_150) ;  /* 0x000000001014794e */ /* 0x000fce0000000000 */
[----:B0-----:R-:W-:Y:S05]  /*3590*/  CALL.ABS.NOINC R2 ;  /* 0x0000000002007343 */ /* 0x001fea0003c00000 */
.L_x_150:
[----:B------:R-:W-:Y:S01]  /*35a0*/  ISETP.NE.AND P6, PT, R24, RZ, PT ;  /* 0x000000ff1800720c */ /* 0x000fe20003fc5270 */
[----:B------:R-:W-:-:S12]  /*35b0*/  VIADD R23, R23, 0x400 ;  /* 0x0000040017177836 */ /* 0x000fd80000000000 */
[----:B------:R-:W-:Y:S05]  /*35c0*/  @P6 BRA `(.L_x_151) ;  /* 0xfffffffc00046947 */ /* 0x000fea000383ffff */
[----:B------:R-:W-:Y:S05]  /*35d0*/  BSYNC.RECONVERGENT B6 ;  /* 0x0000000000067941 */ /* 0x000fea0003800200 */
.L_x_142:
[----:B------:R-:W-:-:S13]  /*35e0*/  ISETP.NE.AND P0, PT, R18, RZ, PT ;  /* 0x000000ff1200720c */ /* 0x000fda0003f05270 */
[----:B------:R-:W-:Y:S05]  /*35f0*/  @!P0 EXIT ;  /* 0x000000000000894d */ /* 0x000fea0003800000 */
[----:B------:R-:W-:-:S07]  /*3600*/  IMAD.MOV.U32 R19, RZ, RZ, RZ ;  /* 0x000000ffff137224 */ /* 0x000fce00078e00ff */
.L_x_154:
[----:B------:R-:W0:Y:S01]  /*3610*/  LDC R3, c[0x0][0x3a0] ;  /* 0x0000e800ff037b82 */ /* 0x000e220000000800 */
[----:B------:R-:W-:Y:S01]  /*3620*/  MOV R2, 0x8 ;  /* 0x0000000800027802 */ /* 0x000fe20000000f00 */
[----:B------:R-:W-:Y:S02]  /*3630*/  IMAD.MOV R0, RZ, RZ, -R23 ;  /* 0x000000ffff007224 */ /* 0x000fe400078e0a17 */
[----:B------:R-:W-:-:S04]  /*3640*/  VIADD R19, R19, 0x1 ;  /* 0x0000000113137836 */ /* 0x000fc80000000000 */
[----:B------:R1:W2:Y:S01]  /*3650*/  LDC.64 R6, c[0x4][R2] ;  /* 0x0100000002067b82 */ /* 0x0002a20000000a00 */
[----:B------:R-:W-:-:S04]  /*3660*/  ISETP.NE.AND P0, PT, R19, R18, PT ;  /* 0x000000121300720c */ /* 0x000fc80003f05270 */
[----:B------:R-:W-:Y:S02]  /*3670*/  P2R R22, PR, RZ, 0x1 ;  /* 0x00000001ff167803 */ /* 0x000fe40000000000 */
[----:B0-----:R-:W-:-:S05]  /*3680*/  VIADDMNMX R0, R0, R3, 0x100, PT ;  /* 0x0000010000007446 */ /* 0x001fca0003800103 */
[----:B------:R-:W-:-:S04]  /*3690*/  IMAD.SHL.U32 R0, R0, 0x4, RZ ;  /* 0x0000000400007824 */ /* 0x000fc800078e00ff */
[----:B------:R-:W-:-:S04]  /*36a0*/  IMAD.WIDE R16, R0, 0x4, RZ ;  /* 0x0000000400107825 */ /* 0x000fc800078e02ff */
[----:B------:R-:W-:Y:S02]  /*36b0*/  IMAD.MOV.U32 R4, RZ, RZ, R16 ;  /* 0x000000ffff047224 */ /* 0x000fe400078e0010 */
[----:B-12---:R-:W-:-:S07]  /*36c0*/  IMAD.MOV.U32 R5, RZ, RZ, R17 ;  /* 0x000000ffff057224 */ /* 0x006fce00078e0011 */
[----:B------:R-:W-:-:S07]  /*36d0*/  LEPC R20, `(.L_x_152) ;  /* 0x000000001014794e */ /* 0x000fce0000000000 */
[----:B------:R-:W-:Y:S05]  /*36e0*/  CALL.ABS.NOINC R6 ;  /* 0x0000000006007343 */ /* 0x000fea0003c00000 */
.L_x_152:
[----:B------:R-:W0:Y:S01]  /*36f0*/  LDC.64 R2, c[0x4][R2] ;  /* 0x0100000002027b82 */ /* 0x000e220000000a00 */
[----:B------:R-:W-:Y:S02]  /*3700*/  IMAD.MOV.U32 R4, RZ, RZ, R16 ;  /* 0x000000ffff047224 */ /* 0x000fe400078e0010 */
[----:B------:R-:W-:-:S07]  /*3710*/  IMAD.MOV.U32 R5, RZ, RZ, R17 ;  /* 0x000000ffff057224 */ /* 0x000fce00078e0011 */
[----:B------:R-:W-:-:S07]  /*3720*/  LEPC R20, `(.L_x_153) ;  /* 0x000000001014794e */ /* 0x000fce0000000000 */
[----:B0-----:R-:W-:Y:S05]  /*3730*/  CALL.ABS.NOINC R2 ;  /* 0x0000000002007343 */ /* 0x001fea0003c00000 */
.L_x_153:
[----:B------:R-:W-:Y:S01]  /*3740*/  ISETP.NE.AND P6, PT, R22, RZ, PT ;  /* 0x000000ff1600720c */ /* 0x000fe20003fc5270 */
[----:B------:R-:W-:-:S12]  /*3750*/  VIADD R23, R23, 0x100 ;  /* 0x0000010017177836 */ /* 0x000fd80000000000 */
[----:B------:R-:W-:Y:S05]  /*3760*/  @P6 BRA `(.L_x_154) ;  /* 0xfffffffc00a86947 */ /* 0x000fea000383ffff */
[----:B------:R-:W-:Y:S05]  /*3770*/  EXIT ;  /* 0x000000000000794d */ /* 0x000fea0003800000 */
        .weak           $__internal_1_$__cuda_sm3x_div_rn_noftz_f32_slowpath
        .type           $__internal_1_$__cuda_sm3x_div_rn_noftz_f32_slowpath,@function
        .size           $__internal_1_$__cuda_sm3x_div_rn_noftz_f32_slowpath,($_Z10gemm_acim_PKiS0_Piiiiiib$__internal_accurate_pow - $__internal_1_$__cuda_sm3x_div_rn_noftz_f32_slowpath)
$__internal_1_$__cuda_sm3x_div_rn_noftz_f32_slowpath:
        /* <DEDUP_REMOVED lines=35> */
.L_x_156:
        /* <DEDUP_REMOVED lines=30> */
[C---:B------:R-:W-:Y:S02]  /*3b90*/  VIADD R9, R10.reuse, 0x20 ;  /* 0x000000200a097836 */ /* 0x040fe40000000000 */
[CCC-:B------:R-:W-:Y:S01]  /*3ba0*/  FFMA.RM R7, R13.reuse, R11.reuse, R14.reuse ;  /* 0x0000000b0d077223 */ /* 0x1c0fe2000000400e */
[----:B------:R-:W-:Y:S02]  /*3bb0*/  ISETP.NE.AND P2, PT, R10, RZ, PT ;  /* 0x000000ff0a00720c */ /* 0x000fe40003f45270 */
[----:B------:R-:W-:Y:S01]  /*3bc0*/  LOP3.LUT R8, R6, 0x7fffff, RZ, 0xc0, !PT ;  /* 0x007fffff06087812 */ /* 0x000fe200078ec0ff */
[----:B------:R-:W-:Y:S01]  /*3bd0*/  FFMA.RP R6, R13, R11, R14 ;  /* 0x0000000b0d067223 */ /* 0x000fe2000000800e */
[----:B------:R-:W-:Y:S01]  /*3be0*/  ISETP.NE.AND P1, PT, R10, RZ, PT ;  /* 0x000000ff0a00720c */ /* 0x000fe20003f25270 */
[----:B------:R-:W-:Y:S01]  /*3bf0*/  IMAD.MOV R10, RZ, RZ, -R10 ;  /* 0x000000ffff0a7224 */ /* 0x000fe200078e0a0a */
[----:B------:R-:W-:-:S02]  /*3c00*/  LOP3.LUT R8, R8, 0x800000, RZ, 0xfc, !PT ;  /* 0x0080000008087812 */ /* 0x000fc400078efcff */
[----:B------:R-:W-:Y:S02]  /*3c10*/  FSETP.NEU.FTZ.AND P0, PT, R6, R7, PT ;  /* 0x000000070600720b */ /* 0x000fe40003f1d000 */
[----:B------:R-:W-:Y:S02]  /*3c20*/  SHF.L.U32 R9, R8, R9, RZ ;  /* 0x0000000908097219 */ /* 0x000fe400000006ff */
[----:B------:R-:W-:Y:S02]  /*3c30*/  SEL R7, R10, RZ, P2 ;  /* 0x000000ff0a077207 */ /* 0x000fe40001000000 */
[----:B------:R-:W-:Y:S02]  /*3c40*/  ISETP.NE.AND P1, PT, R9, RZ, P1 ;  /* 0x000000ff0900720c */ /* 0x000fe40000f25270 */
[----:B------:R-:W-:Y:S02]  /*3c50*/  SHF.R.U32.HI R7, RZ, R7, R8 ;  /* 0x00000007ff077219 */ /* 0x000fe40000011608 */
[----:B------:R-:W-:-:S02]  /*3c60*/  PLOP3.LUT P0, PT, P0, P1, PT, 0xf8, 0x8f ;  /* 0x00000000008f781c */ /* 0x000fc40000703f70 */
[----:B------:R-:W-:Y:S02]  /*3c70*/  SHF.R.U32.HI R9, RZ, 0x1, R7 ;  /* 0x00000001ff097819 */ /* 0x000fe40000011607 */
[----:B------:R-:W-:-:S04]  /*3c80*/  SEL R6, RZ, 0x1, !P0 ;  /* 0x00000001ff067807 */ /* 0x000fc80004000000 */
[----:B------:R-:W-:-:S04]  /*3c90*/  LOP3.LUT R6, R6, 0x1, R9, 0xf8, !PT ;  /* 0x0000000106067812 */ /* 0x000fc800078ef809 */
[----:B------:R-:W-:-:S05]  /*3ca0*/  LOP3.LUT R6, R6, R7, RZ, 0xc0, !PT ;  /* 0x0000000706067212 */ /* 0x000fca00078ec0ff */
[----:B------:R-:W-:-:S05]  /*3cb0*/  IMAD.IADD R6, R9, 0x1, R6 ;  /* 0x0000000109067824 */ /* 0x000fca00078e0206 */
[----:B------:R-:W-:Y:S01]  /*3cc0*/  LOP3.LUT R3, R6, R3, RZ, 0xfc, !PT ;  /* 0x0000000306037212 */ /* 0x000fe200078efcff */
[----:B------:R-:W-:Y:S06]  /*3cd0*/  BRA `(.L_x_164) ;  /* 0x0000000000107947 */ /* 0x000fec0003800000 */
.L_x_163:
[----:B------:R-:W-:-:S04]  /*3ce0*/  LOP3.LUT R3, R3, 0x80000000, RZ, 0xc0, !PT ;  /* 0x8000000003037812 */ /* 0x000fc800078ec0ff */
[----:B------:R-:W-:Y:S01]  /*3cf0*/  LOP3.LUT R3, R3, 0x7f800000, RZ, 0xfc, !PT ;  /* 0x7f80000003037812 */ /* 0x000fe200078efcff */
[----:B------:R-:W-:Y:S06]  /*3d00*/  BRA `(.L_x_164) ;  /* 0x0000000000047947 */ /* 0x000fec0003800000 */
.L_x_162:
[----:B------:R-:W-:-:S07]  /*3d10*/  IMAD R3, R6, 0x800000, R3 ;  /* 0x0080000006037824 */ /* 0x000fce00078e0203 */
.L_x_164:
[----:B------:R-:W-:Y:S05]  /*3d20*/  BSYNC.RECONVERGENT B3 ;  /* 0x0000000000037941 */ /* 0x000fea0003800200 */
.L_x_161:
[----:B------:R-:W-:Y:S05]  /*3d30*/  BRA `(.L_x_165) ;  /* 0x0000000000207947 */ /* 0x000fea0003800000 */
.L_x_160:
[----:B------:R-:W-:-:S04]  /*3d40*/  LOP3.LUT R3, R3, 0x80000000, R8, 0x48, !PT ;  /* 0x8000000003037812 */ /* 0x000fc800078e4808 */
[----:B------:R-:W-:Y:S01]  /*3d50*/  LOP3.LUT R3, R3, 0x7f800000, RZ, 0xfc, !PT ;  /* 0x7f80000003037812 */ /* 0x000fe200078efcff */
[----:B------:R-:W-:Y:S06]  /*3d60*/  BRA `(.L_x_165) ;  /* 0x0000000000147947 */ /* 0x000fec0003800000 */
.L_x_159:
[----:B------:R-:W-:Y:S01]  /*3d70*/  LOP3.LUT R3, R3, 0x80000000, R8, 0x48, !PT ;  /* 0x8000000003037812 */ /* 0x000fe200078e4808 */
[----:B------:R-:W-:Y:S06]  /*3d80*/  BRA `(.L_x_165) ;  /* 0x00000000000c7947 */ /* 0x000fec0003800000 */
.L_x_158:
[----:B------:R-:W0:Y:S01]  /*3d90*/  MUFU.RSQ R3, -QNAN ;  /* 0xffc0000000037908 */ /* 0x000e220000001400 */
[----:B------:R-:W-:Y:S05]  /*3da0*/  BRA `(.L_x_165) ;  /* 0x0000000000047947 */ /* 0x000fea0003800000 */
.L_x_157:
[----:B------:R-:W-:-:S07]  /*3db0*/  FADD.FTZ R3, R0, R3 ;  /* 0x0000000300037221 */ /* 0x000fce0000010000 */
.L_x_165:
[----:B------:R-:W-:Y:S05]  /*3dc0*/  BSYNC.RECONVERGENT B2 ;  /* 0x0000000000027941 */ /* 0x000fea0003800200 */
.L_x_155:
[----:B------:R-:W-:Y:S02]  /*3dd0*/  IMAD.MOV.U32 R6, RZ, RZ, R4 ;  /* 0x000000ffff067224 */ /* 0x000fe400078e0004 */
[----:B------:R-:W-:-:S04]  /*3de0*/  IMAD.MOV.U32 R7, RZ, RZ, 0x0 ;  /* 0x00000000ff077424 */ /* 0x000fc800078e00ff */
[----:B0-----:R-:W-:Y:S05]  /*3df0*/  RET.REL.NODEC R6 `(_Z10gemm_acim_PKiS0_Piiiiiib) ;  /* 0xffffffc006807950 */ /* 0x001fea0003c3ffff */
        .type           $_Z10gemm_acim_PKiS0_Piiiiiib$__internal_accurate_pow,@function
        .size           $_Z10gemm_acim_PKiS0_Piiiiiib$__internal_accurate_pow,(.L_x_171 - $_Z10gemm_acim_PKiS0_Piiiiiib$__internal_accurate_pow)
$_Z10gemm_acim_PKiS0_Piiiiiib$__internal_accurate_pow:
        /* <DEDUP_REMOVED lines=30> */
[----:B------:R-:W-:-:S03]  /*3fe0*/  UMOV UR5, 0x3f624924 ;  /* 0x3f62492400057882 */ /* 0x000fc60000000000 */
[----:B------:R-:W-:Y:S02]  /*3ff0*/  VIADD R13, R35, 0x100000 ;  /* 0x00100000230d7836 */ /* 0x000fe40000000000 */
[----:B------:R-:W-:Y:S01]  /*4000*/  IMAD.MOV.U32 R12, RZ, RZ, R34 ;  /* 0x000000ffff0c7224 */ /* 0x000fe200078e0022 */
        /* <DEDUP_REMOVED lines=11> */
[C---:B------:R-:W-:Y:S02]  /*40c0*/  DMUL R6, R36.reuse, R14 ;  /* 0x0000000e24067228 */ /* 0x040fe40000000000 */
[----:B------:R-:W-:-:S04]  /*40d0*/  DFMA R8, R36, R36, -R14 ;  /* 0x000000242408722b */ /* 0x000fc8000000080e */
[----:B------:R-:W-:Y:S01]  /*40e0*/  DADD R20, R20, -UR4 ;  /* 0x8000000414147e29 */ /* 0x000fe20008000000 */
[----:B------:R-:W-:Y:S01]  /*40f0*/  UMOV UR4, 0x0 ;  /* 0x0000000000047882 */ /* 0x000fe20000000000 */
[C---:B------:R-:W-:Y:S01]  /*4100*/  DFMA R10, R36.reuse, R14, -R6 ;  /* 0x0000000e240a722b */ /* 0x040fe20000000806 */
[----:B------:R-:W-:Y:S01]  /*4110*/  UMOV UR5, 0x3ff00000 ;  /* 0x3ff0000000057882 */ /* 0x000fe20000000000 */
[----:B------:R-:W-:-:S06]  /*4120*/  DFMA R8, R36, R12, R8 ;  /* 0x0000000c2408722b */ /* 0x000fcc0000000008 */
[----:B------:R-:W-:Y:S02]  /*4130*/  DFMA R12, R34, R14, R10 ;  /* 0x0000000e220c722b */ /* 0x000fe4000000000a */
[----:B------:R-:W-:-:S06]  /*4140*/  DADD R10, R32, R20 ;  /* 0x00000000200a7229 */ /* 0x000fcc0000000014 */
[----:B------:R-:W-:Y:S02]  /*4150*/  DFMA R12, R36, R8, R12 ;  /* 0x00000008240c722b */ /* 0x000fe4000000000c */
[----:B------:R-:W-:Y:S02]  /*4160*/  DMUL R8, R10, R6 ;  /* 0x000000060a087228 */ /* 0x000fe40000000000 */
[----:B------:R-:W-:-:S06]  /*4170*/  DADD R32, R32, -R10 ;  /* 0x0000000020207229 */ /* 0x000fcc000000080a */
[----:B------:R-:W-:-:S08]  /*4180*/  DFMA R14, R10, R6, -R8 ;  /* 0x000000060a0e722b */ /* 0x000fd00000000808 */
[----:B------:R-:W-:Y:S02]  /*4190*/  DFMA R12, R10, R12, R14 ;  /* 0x0000000c0a0c722b */ /* 0x000fe4000000000e */
[----:B------:R-:W-:-:S08]  /*41a0*/  DADD R10, R20, R32 ;  /* 0x00000000140a7229 */ /* 0x000fd00000000020 */
[----:B------:R-:W-:-:S08]  /*41b0*/  DFMA R10, R10, R6, R12 ;  /* 0x000000060a0a722b */ /* 0x000fd0000000000c */
[----:B------:R-:W-:-:S08]  /*41c0*/  DADD R6, R8, R10 ;  /* 0x0000000008067229 */ /* 0x000fd0000000000a */
[--C-:B------:R-:W-:Y:S02]  /*41d0*/  DADD R12, R36, R6.reuse ;  /* 0x00000000240c7229 */ /* 0x100fe40000000006 */
[----:B------:R-:W-:-:S06]  /*41e0*/  DADD R8, R8, -R6 ;  /* 0x0000000008087229 */ /* 0x000fcc0000000806 */
[----:B------:R-:W-:Y:S02]  /*41f0*/  DADD R36, R36, -R12 ;  /* 0x0000000024247229 */ /* 0x000fe4000000080c */
[----:B------:R-:W-:Y:S01]  /*4200*/  DADD R8, R10, R8 ;  /* 0x000000000a087229 */ /* 0x000fe20000000008 */
[----:B------:R-:W-:Y:S02]  /*4210*/  IMAD.MOV.U32 R10, RZ, RZ, -0x105c611 ;  /* 0xfefa39efff0a7424 */ /* 0x000fe400078e00ff */
[----:B------:R-:W-:-:S03]  /*4220*/  IMAD.MOV.U32 R11, RZ, RZ, 0x3fe62e42 ;  /* 0x3fe62e42ff0b7424 */ /* 0x000fc600078e00ff */
        /* <DEDUP_REMOVED lines=11> */
[----:B------:R-:W-:-:S05]  /*42e0*/  IMAD.SHL.U32 R8, R5, 0x2, RZ ;  /* 0x0000000205087824 */ /* 0x000fca00078e00ff */
[----:B------:R-:W-:Y:S02]  /*42f0*/  ISETP.GT.U32.AND P0, PT, R8, -0x2000001, PT ;  /* 0xfdffffff0800780c */ /* 0x000fe40003f04070 */
[----:B------:R-:W-:Y:S01]  /*4300*/  DADD R14, R14, -R12 ;  /* 0x000000000e0e7229 */ /* 0x000fe2000000080c */
[----:B------:R-:W-:Y:S02]  /*4310*/  IMAD.MOV.U32 R12, RZ, RZ, 0x3b39803f ;  /* 0x3b39803fff0c7424 */ /* 0x000fe400078e00ff */
[----:B------:R-:W-:-:S06]  /*4320*/  IMAD.MOV.U32 R13, RZ, RZ, 0x3c7abc9e ;  /* 0x3c7abc9eff0d7424 */ /* 0x000fcc00078e00ff */
        /* <DEDUP_REMOVED lines=68> */
.L_x_166:
[----:B------:R-:W-:Y:S01]  /*4770*/  DFMA R14, R14, R12, R12 ;  /* 0x0000000c0e0e722b */ /* 0x000fe2000000000c */
[----:B------:R-:W-:Y:S01]  /*4780*/  IMAD.MOV.U32 R6, RZ, RZ, R3 ;  /* 0x000000ffff067224 */ /* 0x000fe200078e0003 */
[----:B------:R-:W-:Y:S01]  /*4790*/  DSETP.NEU.AND P0, PT, |R12|, +INF , PT ;  /* 0x7ff000000c00742a */ /* 0x000fe20003f0d200 */
[----:B------:R-:W-:-:S07]  /*47a0*/  IMAD.MOV.U32 R7, RZ, RZ, 0x0 ;  /* 0x00000000ff077424 */ /* 0x000fce00078e00ff */
[----:B------:R-:W-:Y:S02]  /*47b0*/  FSEL R8, R12, R14, !P0 ;  /* 0x0000000e0c087208 */ /* 0x000fe40004000000 */
[----:B------:R-:W-:Y:S01]  /*47c0*/  FSEL R9, R13, R15, !P0 ;  /* 0x0000000f0d097208 */ /* 0x000fe20004000000 */
[----:B------:R-:W-:Y:S06]  /*47d0*/  RET.REL.NODEC R6 `(_Z10gemm_acim_PKiS0_Piiiiiib) ;  /* 0xffffffb806087950 */ /* 0x000fec0003c3ffff */
.L_x_167:
        /* <DEDUP_REMOVED lines=10> */
.L_x_171:


//--------------------- .nv.global.init           --------------------------
	.section	.nv.global.init,"aw",@progbits
.nv.global.init:
	.type		$str$2,@object
	.size		$str$2,($str - $str$2)
$str$2:
        /*0000*/ 	.byte	0x6f, 0x75, 0x74, 0x5f, 0x64, 0x61, 0x74, 0x61, 0x20, 0x31, 0x3a, 0x20, 0x25, 0x64, 0x0a, 0x00
	.type		$str,@object
	.size		$str,($str$3 - $str)
$str:
        /*0010*/ 	.byte	0x71, 0x75, 0x61, 0x6e, 0x74, 0x20, 0x70, 0x73, 0x75, 0x6d, 0x3a, 0x20, 0x25, 0x64, 0x0a, 0x00
	.type		$str$3,@object
	.size		$str$3,($str$1 - $str$3)
$str$3:
        /*0020*/ 	.byte	0x6f, 0x75, 0x74, 0x5f, 0x64, 0x61, 0x74, 0x61, 0x20, 0x32, 0x3a, 0x20, 0x25, 0x64, 0x0a, 0x00
	.type		$str$1,@object
	.size		$str$1,(.L_1 - $str$1)
$str$1:
        /*0030*/ 	.byte	0x6f, 0x75, 0x74, 0x5f, 0x64, 0x61, 0x74, 0x61, 0x20, 0x30, 0x3a, 0x20, 0x25, 0x64, 0x0a, 0x00
.L_1:


//--------------------- .nv.shared.reserved.0     --------------------------
	.section	.nv.shared.reserved.0,"aw",@nobits
	.weak		__nv_reservedSMEM_offset_0_alias
	.size		__nv_reservedSMEM_offset_0_alias, 0, 64
	.other		__nv_reservedSMEM_offset_0_alias,@"STO_CUDA_RESERVED_SHARED STV_DEFAULT"
__nv_reservedSMEM_offset_0_alias:
	.zero		0
	.zero		64


//--------------------- .nv.shared._Z9transposeiiPKiPi --------------------------
	.section	.nv.shared._Z9transposeiiPKiPi,"aw",@nobits
	.sectionflags	@""
	.align	4
.nv.shared._Z9transposeiiPKiPi:
	.zero		2048


//--------------------- .nv.constant0._Z13dot_acim_callPKiS0_Piiiib --------------------------
	.section	.nv.constant0._Z13dot_acim_callPKiS0_Piiiib,"a",@progbits
	.sectionflags	@""
	.align	4
.nv.constant0._Z13dot_acim_callPKiS0_Piiiib:
	.zero		933


//--------------------- .nv.constant0._Z29test_adaptive_quantize_kernelv --------------------------
	.section	.nv.constant0._Z29test_adaptive_quantize_kernelv,"a",@progbits
	.sectionflags	@""
	.align	4
.nv.constant0._Z29test_adaptive_quantize_kernelv:
	.zero		896


//--------------------- .nv.constant0._Z19test_get_bit_kernelv --------------------------
	.section	.nv.constant0._Z19test_get_bit_kernelv,"a",@progbits
	.sectionflags	@""
	.align	4
.nv.constant0._Z19test_get_bit_kernelv:
	.zero		896


//--------------------- .nv.constant0._Z19paddingRemoveZeroesiiPKfiiPf --------------------------
	.section	.nv.constant0._Z19paddingRemoveZeroesiiPKfiiPf,"a",@progbits
	.sectionflags	@""
	.align	4
.nv.constant0._Z19paddingRemoveZeroesiiPKfiiPf:
	.zero		928


//--------------------- .nv.constant0._Z16paddingAddZeroesiiPKfiiPf --------------------------
	.section	.nv.constant0._Z16paddingAddZeroesiiPKfiiPf,"a",@progbits
	.sectionflags	@""
	.align	4
.nv.constant0._Z16paddingAddZeroesiiPKfiiPf:
	.zero		928


//--------------------- .nv.constant0._Z9transposeiiPKiPi --------------------------
	.section	.nv.constant0._Z9transposeiiPKiPi,"a",@progbits
	.sectionflags	@""
	.align	4
.nv.constant0._Z9transposeiiPKiPi:
	.zero		920


//--------------------- .nv.constant0._Z10gemm_acim_PKiS0_Piiiiiib --------------------------
	.section	.nv.constant0._Z10gemm_acim_PKiS0_Piiiiiib,"a",@progbits
	.sectionflags	@""
	.align	4
.nv.constant0._Z10gemm_acim_PKiS0_Piiiiiib:
	.zero		941


//--------------------- SYMBOLS --------------------------

	.type		.nv.reservedSmem.offset0,@object
	.size		.nv.reservedSmem.offset0,0x4
	.type		.nv.reservedSmem.cap,@object
	.size		.nv.reservedSmem.cap,0x4
	.type		vprintf,@function
	.type		malloc,@function
